//
// Generated by NVIDIA NVVM Compiler
//
// Compiler Build ID: CL-36424714
// Cuda compilation tools, release 13.0, V13.0.88
// Based on NVVM 20.0.0
//

.version 9.0
.target sm_100
.address_size 64

	// .globl	_Z16attention_scoresPKfS0_Pfi
.extern .shared .align 16 .b8 sdata[];

.visible .entry _Z16attention_scoresPKfS0_Pfi(
	.param .u64 .ptr .align 1 _Z16attention_scoresPKfS0_Pfi_param_0,
	.param .u64 .ptr .align 1 _Z16attention_scoresPKfS0_Pfi_param_1,
	.param .u64 .ptr .align 1 _Z16attention_scoresPKfS0_Pfi_param_2,
	.param .u32 _Z16attention_scoresPKfS0_Pfi_param_3
)
{
	.reg .pred 	%p<2>;
	.reg .b32 	%r<12>;
	.reg .b32 	%f<98>;
	.reg .b64 	%rd<13>;

	ld.param.u64 	%rd1, [_Z16attention_scoresPKfS0_Pfi_param_0];
	ld.param.u64 	%rd2, [_Z16attention_scoresPKfS0_Pfi_param_1];
	ld.param.u64 	%rd3, [_Z16attention_scoresPKfS0_Pfi_param_2];
	ld.param.u32 	%r2, [_Z16attention_scoresPKfS0_Pfi_param_3];
	mov.u32 	%r1, %tid.x;
	setp.ge.s32 	%p1, %r1, %r2;
	@%p1 bra 	$L__BB0_2;
	mov.u32 	%r3, %ctaid.y;
	mov.u32 	%r4, %ctaid.x;
	cvta.to.global.u64 	%rd4, %rd3;
	cvta.to.global.u64 	%rd5, %rd1;
	cvta.to.global.u64 	%rd6, %rd2;
	shl.b32 	%r5, %r3, 8;
	shl.b32 	%r6, %r4, 5;
	add.s32 	%r7, %r5, %r6;
	shl.b32 	%r8, %r1, 8;
	add.s32 	%r9, %r8, %r6;
	mul.wide.u32 	%rd7, %r7, 4;
	add.s64 	%rd8, %rd5, %rd7;
	ld.global.f32 	%f1, [%rd8];
	mul.wide.u32 	%rd9, %r9, 4;
	add.s64 	%rd10, %rd6, %rd9;
	ld.global.f32 	%f2, [%rd10];
	fma.rn.f32 	%f3, %f1, %f2, 0f00000000;
	ld.global.f32 	%f4, [%rd8+4];
	ld.global.f32 	%f5, [%rd10+4];
	fma.rn.f32 	%f6, %f4, %f5, %f3;
	ld.global.f32 	%f7, [%rd8+8];
	ld.global.f32 	%f8, [%rd10+8];
	fma.rn.f32 	%f9, %f7, %f8, %f6;
	ld.global.f32 	%f10, [%rd8+12];
	ld.global.f32 	%f11, [%rd10+12];
	fma.rn.f32 	%f12, %f10, %f11, %f9;
	ld.global.f32 	%f13, [%rd8+16];
	ld.global.f32 	%f14, [%rd10+16];
	fma.rn.f32 	%f15, %f13, %f14, %f12;
	ld.global.f32 	%f16, [%rd8+20];
	ld.global.f32 	%f17, [%rd10+20];
	fma.rn.f32 	%f18, %f16, %f17, %f15;
	ld.global.f32 	%f19, [%rd8+24];
	ld.global.f32 	%f20, [%rd10+24];
	fma.rn.f32 	%f21, %f19, %f20, %f18;
	ld.global.f32 	%f22, [%rd8+28];
	ld.global.f32 	%f23, [%rd10+28];
	fma.rn.f32 	%f24, %f22, %f23, %f21;
	ld.global.f32 	%f25, [%rd8+32];
	ld.global.f32 	%f26, [%rd10+32];
	fma.rn.f32 	%f27, %f25, %f26, %f24;
	ld.global.f32 	%f28, [%rd8+36];
	ld.global.f32 	%f29, [%rd10+36];
	fma.rn.f32 	%f30, %f28, %f29, %f27;
	ld.global.f32 	%f31, [%rd8+40];
	ld.global.f32 	%f32, [%rd10+40];
	fma.rn.f32 	%f33, %f31, %f32, %f30;
	ld.global.f32 	%f34, [%rd8+44];
	ld.global.f32 	%f35, [%rd10+44];
	fma.rn.f32 	%f36, %f34, %f35, %f33;
	ld.global.f32 	%f37, [%rd8+48];
	ld.global.f32 	%f38, [%rd10+48];
	fma.rn.f32 	%f39, %f37, %f38, %f36;
	ld.global.f32 	%f40, [%rd8+52];
	ld.global.f32 	%f41, [%rd10+52];
	fma.rn.f32 	%f42, %f40, %f41, %f39;
	ld.global.f32 	%f43, [%rd8+56];
	ld.global.f32 	%f44, [%rd10+56];
	fma.rn.f32 	%f45, %f43, %f44, %f42;
	ld.global.f32 	%f46, [%rd8+60];
	ld.global.f32 	%f47, [%rd10+60];
	fma.rn.f32 	%f48, %f46, %f47, %f45;
	ld.global.f32 	%f49, [%rd8+64];
	ld.global.f32 	%f50, [%rd10+64];
	fma.rn.f32 	%f51, %f49, %f50, %f48;
	ld.global.f32 	%f52, [%rd8+68];
	ld.global.f32 	%f53, [%rd10+68];
	fma.rn.f32 	%f54, %f52, %f53, %f51;
	ld.global.f32 	%f55, [%rd8+72];
	ld.global.f32 	%f56, [%rd10+72];
	fma.rn.f32 	%f57, %f55, %f56, %f54;
	ld.global.f32 	%f58, [%rd8+76];
	ld.global.f32 	%f59, [%rd10+76];
	fma.rn.f32 	%f60, %f58, %f59, %f57;
	ld.global.f32 	%f61, [%rd8+80];
	ld.global.f32 	%f62, [%rd10+80];
	fma.rn.f32 	%f63, %f61, %f62, %f60;
	ld.global.f32 	%f64, [%rd8+84];
	ld.global.f32 	%f65, [%rd10+84];
	fma.rn.f32 	%f66, %f64, %f65, %f63;
	ld.global.f32 	%f67, [%rd8+88];
	ld.global.f32 	%f68, [%rd10+88];
	fma.rn.f32 	%f69, %f67, %f68, %f66;
	ld.global.f32 	%f70, [%rd8+92];
	ld.global.f32 	%f71, [%rd10+92];
	fma.rn.f32 	%f72, %f70, %f71, %f69;
	ld.global.f32 	%f73, [%rd8+96];
	ld.global.f32 	%f74, [%rd10+96];
	fma.rn.f32 	%f75, %f73, %f74, %f72;
	ld.global.f32 	%f76, [%rd8+100];
	ld.global.f32 	%f77, [%rd10+100];
	fma.rn.f32 	%f78, %f76, %f77, %f75;
	ld.global.f32 	%f79, [%rd8+104];
	ld.global.f32 	%f80, [%rd10+104];
	fma.rn.f32 	%f81, %f79, %f80, %f78;
	ld.global.f32 	%f82, [%rd8+108];
	ld.global.f32 	%f83, [%rd10+108];
	fma.rn.f32 	%f84, %f82, %f83, %f81;
	ld.global.f32 	%f85, [%rd8+112];
	ld.global.f32 	%f86, [%rd10+112];
	fma.rn.f32 	%f87, %f85, %f86, %f84;
	ld.global.f32 	%f88, [%rd8+116];
	ld.global.f32 	%f89, [%rd10+116];
	fma.rn.f32 	%f90, %f88, %f89, %f87;
	ld.global.f32 	%f91, [%rd8+120];
	ld.global.f32 	%f92, [%rd10+120];
	fma.rn.f32 	%f93, %f91, %f92, %f90;
	ld.global.f32 	%f94, [%rd8+124];
	ld.global.f32 	%f95, [%rd10+124];
	fma.rn.f32 	%f96, %f94, %f95, %f93;
	mad.lo.s32 	%r10, %r2, %r4, %r3;
	mad.lo.s32 	%r11, %r10, %r2, %r1;
	div.rn.f32 	%f97, %f96, 0f40B504F3;
	mul.wide.u32 	%rd11, %r11, 4;
	add.s64 	%rd12, %rd4, %rd11;
	st.global.f32 	[%rd12], %f97;
$L__BB0_2:
	ret;

}
	// .globl	_Z7softmaxPfS_i
.visible .entry _Z7softmaxPfS_i(
	.param .u64 .ptr .align 1 _Z7softmaxPfS_i_param_0,
	.param .u64 .ptr .align 1 _Z7softmaxPfS_i_param_1,
	.param .u32 _Z7softmaxPfS_i_param_2
)
{
	.reg .pred 	%p<13>;
	.reg .b32 	%r<38>;
	.reg .b32 	%f<52>;
	.reg .b64 	%rd<12>;

	ld.param.u64 	%rd4, [_Z7softmaxPfS_i_param_0];
	ld.param.u64 	%rd3, [_Z7softmaxPfS_i_param_1];
	ld.param.u32 	%r16, [_Z7softmaxPfS_i_param_2];
	cvta.to.global.u64 	%rd1, %rd4;
	mov.u32 	%r17, %ctaid.x;
	mov.u32 	%r18, %ctaid.y;
	mov.u32 	%r37, %tid.x;
	mad.lo.s32 	%r19, %r16, %r17, %r18;
	mul.lo.s32 	%r2, %r19, %r16;
	setp.ge.s32 	%p1, %r37, %r16;
	mov.f32 	%f49, 0fFF800000;
	@%p1 bra 	$L__BB1_3;
	mov.f32 	%f49, 0fFF800000;
	mov.u32 	%r3, %ntid.x;
	mov.u32 	%r33, %r37;
$L__BB1_2:
	add.s32 	%r20, %r33, %r2;
	mul.wide.s32 	%rd5, %r20, 4;
	add.s64 	%rd6, %rd1, %rd5;
	ld.global.f32 	%f11, [%rd6];
	max.f32 	%f49, %f49, %f11;
	add.s32 	%r33, %r33, %r3;
	setp.lt.s32 	%p2, %r33, %r16;
	@%p2 bra 	$L__BB1_2;
$L__BB1_3:
	shl.b32 	%r21, %r37, 2;
	mov.u32 	%r22, sdata;
	add.s32 	%r6, %r22, %r21;
	st.shared.f32 	[%r6], %f49;
	bar.sync 	0;
	mov.u32 	%r7, %ntid.x;
	setp.lt.u32 	%p3, %r7, 2;
	@%p3 bra 	$L__BB1_8;
	mov.u32 	%r34, %r7;
$L__BB1_5:
	shr.u32 	%r9, %r34, 1;
	setp.ge.u32 	%p4, %r37, %r9;
	@%p4 bra 	$L__BB1_7;
	ld.shared.f32 	%f12, [%r6];
	shl.b32 	%r23, %r9, 2;
	add.s32 	%r24, %r6, %r23;
	ld.shared.f32 	%f13, [%r24];
	max.f32 	%f14, %f12, %f13;
	st.shared.f32 	[%r6], %f14;
$L__BB1_7:
	bar.sync 	0;
	setp.gt.u32 	%p5, %r34, 3;
	mov.u32 	%r34, %r9;
	@%p5 bra 	$L__BB1_5;
$L__BB1_8:
	setp.ge.s32 	%p6, %r37, %r16;
	ld.shared.f32 	%f4, [sdata];
	bar.sync 	0;
	mov.f32 	%f51, 0f00000000;
	@%p6 bra 	$L__BB1_11;
	mov.f32 	%f51, 0f00000000;
	mov.u32 	%r35, %r37;
$L__BB1_10:
	add.s32 	%r25, %r35, %r2;
	mul.wide.s32 	%rd7, %r25, 4;
	add.s64 	%rd8, %rd1, %rd7;
	ld.global.f32 	%f17, [%rd8];
	sub.f32 	%f18, %f17, %f4;
	fma.rn.f32 	%f19, %f18, 0f3BBB989D, 0f3F000000;
	cvt.sat.f32.f32 	%f20, %f19;
	mov.f32 	%f21, 0f4B400001;
	mov.f32 	%f22, 0f437C0000;
	fma.rm.f32 	%f23, %f20, %f22, %f21;
	add.f32 	%f24, %f23, 0fCB40007F;
	neg.f32 	%f25, %f24;
	fma.rn.f32 	%f26, %f18, 0f3FB8AA3B, %f25;
	fma.rn.f32 	%f27, %f18, 0f32A57060, %f26;
	mov.b32 	%r26, %f23;
	shl.b32 	%r27, %r26, 23;
	mov.b32 	%f28, %r27;
	ex2.approx.ftz.f32 	%f29, %f27;
	fma.rn.f32 	%f51, %f29, %f28, %f51;
	add.s32 	%r35, %r35, %r7;
	setp.lt.s32 	%p7, %r35, %r16;
	@%p7 bra 	$L__BB1_10;
$L__BB1_11:
	setp.lt.u32 	%p8, %r7, 2;
	st.shared.f32 	[%r6], %f51;
	bar.sync 	0;
	@%p8 bra 	$L__BB1_16;
	mov.u32 	%r36, %r7;
$L__BB1_13:
	shr.u32 	%r13, %r36, 1;
	setp.ge.u32 	%p9, %r37, %r13;
	@%p9 bra 	$L__BB1_15;
	shl.b32 	%r28, %r13, 2;
	add.s32 	%r29, %r6, %r28;
	ld.shared.f32 	%f30, [%r29];
	ld.shared.f32 	%f31, [%r6];
	add.f32 	%f32, %f30, %f31;
	st.shared.f32 	[%r6], %f32;
$L__BB1_15:
	bar.sync 	0;
	setp.gt.u32 	%p10, %r36, 3;
	mov.u32 	%r36, %r13;
	@%p10 bra 	$L__BB1_13;
$L__BB1_16:
	setp.ge.s32 	%p11, %r37, %r16;
	ld.shared.f32 	%f8, [sdata];
	bar.sync 	0;
	@%p11 bra 	$L__BB1_19;
	cvta.to.global.u64 	%rd2, %rd3;
$L__BB1_18:
	add.s32 	%r30, %r37, %r2;
	mul.wide.s32 	%rd9, %r30, 4;
	add.s64 	%rd10, %rd1, %rd9;
	ld.global.f32 	%f33, [%rd10];
	sub.f32 	%f34, %f33, %f4;
	fma.rn.f32 	%f35, %f34, 0f3BBB989D, 0f3F000000;
	cvt.sat.f32.f32 	%f36, %f35;
	mov.f32 	%f37, 0f4B400001;
	mov.f32 	%f38, 0f437C0000;
	fma.rm.f32 	%f39, %f36, %f38, %f37;
	add.f32 	%f40, %f39, 0fCB40007F;
	neg.f32 	%f41, %f40;
	fma.rn.f32 	%f42, %f34, 0f3FB8AA3B, %f41;
	fma.rn.f32 	%f43, %f34, 0f32A57060, %f42;
	mov.b32 	%r31, %f39;
	shl.b32 	%r32, %r31, 23;
	mov.b32 	%f44, %r32;
	ex2.approx.ftz.f32 	%f45, %f43;
	mul.f32 	%f46, %f45, %f44;
	div.rn.f32 	%f47, %f46, %f8;
	add.s64 	%rd11, %rd2, %rd9;
	st.global.f32 	[%rd11], %f47;
	add.s32 	%r37, %r37, %r7;
	setp.lt.s32 	%p12, %r37, %r16;
	@%p12 bra 	$L__BB1_18;
$L__BB1_19:
	ret;

}
	// .globl	_Z16attention_outputPKfS0_Pfi
.visible .entry _Z16attention_outputPKfS0_Pfi(
	.param .u64 .ptr .align 1 _Z16attention_outputPKfS0_Pfi_param_0,
	.param .u64 .ptr .align 1 _Z16attention_outputPKfS0_Pfi_param_1,
	.param .u64 .ptr .align 1 _Z16attention_outputPKfS0_Pfi_param_2,
	.param .u32 _Z16attention_outputPKfS0_Pfi_param_3
)
{
	.reg .pred 	%p<11>;
	.reg .b32 	%r<53>;
	.reg .b32 	%f<68>;
	.reg .b64 	%rd<47>;

	ld.param.u64 	%rd4, [_Z16attention_outputPKfS0_Pfi_param_0];
	ld.param.u64 	%rd5, [_Z16attention_outputPKfS0_Pfi_param_1];
	ld.param.u64 	%rd3, [_Z16attention_outputPKfS0_Pfi_param_2];
	ld.param.u32 	%r16, [_Z16attention_outputPKfS0_Pfi_param_3];
	cvta.to.global.u64 	%rd1, %rd5;
	cvta.to.global.u64 	%rd2, %rd4;
	mov.u32 	%r1, %ctaid.x;
	mov.u32 	%r2, %ctaid.y;
	mov.u32 	%r3, %tid.x;
	setp.gt.u32 	%p1, %r3, 31;
	@%p1 bra 	$L__BB2_14;
	setp.lt.s32 	%p2, %r16, 1;
	mov.f32 	%f67, 0f00000000;
	@%p2 bra 	$L__BB2_13;
	mad.lo.s32 	%r18, %r16, %r2, %r1;
	mul.lo.s32 	%r4, %r18, %r16;
	shl.b32 	%r19, %r2, 5;
	add.s32 	%r5, %r19, %r3;
	and.b32  	%r6, %r16, 7;
	setp.lt.u32 	%p3, %r16, 8;
	mov.f32 	%f67, 0f00000000;
	mov.b32 	%r51, 0;
	@%p3 bra 	$L__BB2_5;
	and.b32  	%r51, %r16, 2147483640;
	mov.f32 	%f67, 0f00000000;
	mov.b32 	%r49, 0;
$L__BB2_4:
	.pragma "nounroll";
	add.s32 	%r21, %r49, %r4;
	shl.b32 	%r22, %r49, 8;
	add.s32 	%r23, %r5, %r22;
	mul.wide.s32 	%rd6, %r21, 4;
	add.s64 	%rd7, %rd2, %rd6;
	ld.global.f32 	%f17, [%rd7];
	mul.wide.u32 	%rd8, %r23, 4;
	add.s64 	%rd9, %rd1, %rd8;
	ld.global.f32 	%f18, [%rd9];
	fma.rn.f32 	%f19, %f17, %f18, %f67;
	add.s32 	%r24, %r23, 256;
	ld.global.f32 	%f20, [%rd7+4];
	mul.wide.u32 	%rd10, %r24, 4;
	add.s64 	%rd11, %rd1, %rd10;
	ld.global.f32 	%f21, [%rd11];
	fma.rn.f32 	%f22, %f20, %f21, %f19;
	add.s32 	%r25, %r23, 512;
	ld.global.f32 	%f23, [%rd7+8];
	mul.wide.u32 	%rd12, %r25, 4;
	add.s64 	%rd13, %rd1, %rd12;
	ld.global.f32 	%f24, [%rd13];
	fma.rn.f32 	%f25, %f23, %f24, %f22;
	add.s32 	%r26, %r23, 768;
	ld.global.f32 	%f26, [%rd7+12];
	mul.wide.u32 	%rd14, %r26, 4;
	add.s64 	%rd15, %rd1, %rd14;
	ld.global.f32 	%f27, [%rd15];
	fma.rn.f32 	%f28, %f26, %f27, %f25;
	add.s32 	%r27, %r23, 1024;
	ld.global.f32 	%f29, [%rd7+16];
	mul.wide.u32 	%rd16, %r27, 4;
	add.s64 	%rd17, %rd1, %rd16;
	ld.global.f32 	%f30, [%rd17];
	fma.rn.f32 	%f31, %f29, %f30, %f28;
	add.s32 	%r28, %r23, 1280;
	ld.global.f32 	%f32, [%rd7+20];
	mul.wide.u32 	%rd18, %r28, 4;
	add.s64 	%rd19, %rd1, %rd18;
	ld.global.f32 	%f33, [%rd19];
	fma.rn.f32 	%f34, %f32, %f33, %f31;
	add.s32 	%r29, %r23, 1536;
	ld.global.f32 	%f35, [%rd7+24];
	mul.wide.u32 	%rd20, %r29, 4;
	add.s64 	%rd21, %rd1, %rd20;
	ld.global.f32 	%f36, [%rd21];
	fma.rn.f32 	%f37, %f35, %f36, %f34;
	add.s32 	%r30, %r23, 1792;
	ld.global.f32 	%f38, [%rd7+28];
	mul.wide.u32 	%rd22, %r30, 4;
	add.s64 	%rd23, %rd1, %rd22;
	ld.global.f32 	%f39, [%rd23];
	fma.rn.f32 	%f67, %f38, %f39, %f37;
	add.s32 	%r49, %r49, 8;
	setp.ne.s32 	%p4, %r49, %r51;
	@%p4 bra 	$L__BB2_4;
$L__BB2_5:
	setp.eq.s32 	%p5, %r6, 0;
	@%p5 bra 	$L__BB2_13;
	and.b32  	%r11, %r16, 3;
	setp.lt.u32 	%p6, %r6, 4;
	@%p6 bra 	$L__BB2_8;
	add.s32 	%r31, %r51, %r4;
	shl.b32 	%r32, %r51, 8;
	add.s32 	%r33, %r5, %r32;
	mul.wide.s32 	%rd24, %r31, 4;
	add.s64 	%rd25, %rd2, %rd24;
	ld.global.f32 	%f41, [%rd25];
	mul.wide.u32 	%rd26, %r33, 4;
	add.s64 	%rd27, %rd1, %rd26;
	ld.global.f32 	%f42, [%rd27];
	fma.rn.f32 	%f43, %f41, %f42, %f67;
	add.s32 	%r34, %r33, 256;
	ld.global.f32 	%f44, [%rd25+4];
	mul.wide.u32 	%rd28, %r34, 4;
	add.s64 	%rd29, %rd1, %rd28;
	ld.global.f32 	%f45, [%rd29];
	fma.rn.f32 	%f46, %f44, %f45, %f43;
	add.s32 	%r35, %r33, 512;
	ld.global.f32 	%f47, [%rd25+8];
	mul.wide.u32 	%rd30, %r35, 4;
	add.s64 	%rd31, %rd1, %rd30;
	ld.global.f32 	%f48, [%rd31];
	fma.rn.f32 	%f49, %f47, %f48, %f46;
	add.s32 	%r36, %r33, 768;
	ld.global.f32 	%f50, [%rd25+12];
	mul.wide.u32 	%rd32, %r36, 4;
	add.s64 	%rd33, %rd1, %rd32;
	ld.global.f32 	%f51, [%rd33];
	fma.rn.f32 	%f67, %f50, %f51, %f49;
	add.s32 	%r51, %r51, 4;
$L__BB2_8:
	setp.eq.s32 	%p7, %r11, 0;
	@%p7 bra 	$L__BB2_13;
	setp.eq.s32 	%p8, %r11, 1;
	@%p8 bra 	$L__BB2_11;
	add.s32 	%r37, %r51, %r4;
	shl.b32 	%r38, %r51, 8;
	add.s32 	%r39, %r5, %r38;
	mul.wide.s32 	%rd34, %r37, 4;
	add.s64 	%rd35, %rd2, %rd34;
	ld.global.f32 	%f53, [%rd35];
	mul.wide.u32 	%rd36, %r39, 4;
	add.s64 	%rd37, %rd1, %rd36;
	ld.global.f32 	%f54, [%rd37];
	fma.rn.f32 	%f55, %f53, %f54, %f67;
	add.s32 	%r40, %r39, 256;
	ld.global.f32 	%f56, [%rd35+4];
	mul.wide.u32 	%rd38, %r40, 4;
	add.s64 	%rd39, %rd1, %rd38;
	ld.global.f32 	%f57, [%rd39];
	fma.rn.f32 	%f67, %f56, %f57, %f55;
	add.s32 	%r51, %r51, 2;
$L__BB2_11:
	and.b32  	%r41, %r16, 1;
	setp.eq.b32 	%p9, %r41, 1;
	not.pred 	%p10, %p9;
	@%p10 bra 	$L__BB2_13;
	add.s32 	%r42, %r51, %r4;
	shl.b32 	%r43, %r51, 8;
	add.s32 	%r44, %r5, %r43;
	mul.wide.s32 	%rd40, %r42, 4;
	add.s64 	%rd41, %rd2, %rd40;
	ld.global.f32 	%f58, [%rd41];
	mul.wide.u32 	%rd42, %r44, 4;
	add.s64 	%rd43, %rd1, %rd42;
	ld.global.f32 	%f59, [%rd43];
	fma.rn.f32 	%f67, %f58, %f59, %f67;
$L__BB2_13:
	shl.b32 	%r45, %r1, 8;
	shl.b32 	%r46, %r2, 5;
	add.s32 	%r47, %r46, %r3;
	add.s32 	%r48, %r47, %r45;
	cvta.to.global.u64 	%rd44, %rd3;
	mul.wide.u32 	%rd45, %r48, 4;
	add.s64 	%rd46, %rd44, %rd45;
	st.global.f32 	[%rd46], %f67;
$L__BB2_14:
	ret;

}


// ===== COMPILED SASS (sm_100) =====

	.target	sm_100

	.elftype	@"ET_EXEC"


//--------------------- .note.nv.tkinfo           --------------------------
	.section	.note.nv.tkinfo,"",@"SHT_NOTE"
	.sectionflags	@"SHF_NOTE_NV_TKINFO"
	.tkinfo
        /*0018*/ 	.word	0x00000002
        /*0030*/ 	.string	""
        /*0030*/ 	.string	"ptxas"
        /*0030*/ 	.string	"Cuda compilation tools, release 13.0, V13.0.88"
        /*0030*/ 	.string	"Build cuda_13.0.r13.0/compiler.36424714_0"
        /*0030*/ 	.string	"-arch sm_100 -m 64 "



//--------------------- .note.nv.cuinfo           --------------------------
	.section	.note.nv.cuinfo,"",@"SHT_NOTE"
	.sectionflags	@"SHF_NOTE_NV_CUINFO"
        /*0018*/ 	.short	0x0002
        /*001a*/ 	.short	0x0064
        /*001c*/ 	.short	0x0082
	.zero		2


//--------------------- .nv.info                  --------------------------
	.section	.nv.info,"",@"SHT_CUDA_INFO"
	.align	4


	//----- nvinfo : EIATTR_REGCOUNT
	.align		4
        /*0000*/ 	.byte	0x04, 0x2f
        /*0002*/ 	.short	(.L_1 - .L_0)
	.align		4
.L_0:
        /*0004*/ 	.word	index@(_Z16attention_scoresPKfS0_Pfi)
        /*0008*/ 	.word	0x0000001f


	//----- nvinfo : EIATTR_FRAME_SIZE
	.align		4
.L_1:
        /*000c*/ 	.byte	0x04, 0x11
        /*000e*/ 	.short	(.L_3 - .L_2)
	.align		4
.L_2:
        /*0010*/ 	.word	index@($__internal_1_$__cuda_sm3x_div_rn_noftz_f32_slowpath)
        /*0014*/ 	.word	0x00000000


	//----- nvinfo : EIATTR_FRAME_SIZE
	.align		4
.L_3:
        /*0018*/ 	.byte	0x04, 0x11
        /*001a*/ 	.short	(.L_5 - .L_4)
	.align		4
.L_4:
        /*001c*/ 	.word	index@(_Z16attention_scoresPKfS0_Pfi)
        /*0020*/ 	.word	0x00000000


	//----- nvinfo : EIATTR_REGCOUNT
	.align		4
.L_5:
        /*0024*/ 	.byte	0x04, 0x2f
        /*0026*/ 	.short	(.L_7 - .L_6)
	.align		4
.L_6:
        /*0028*/ 	.word	index@(_Z7softmaxPfS_i)
        /*002c*/ 	.word	0x00000016


	//----- nvinfo : EIATTR_FRAME_SIZE
	.align		4
.L_7:
        /*0030*/ 	.byte	0x04, 0x11
        /*0032*/ 	.short	(.L_9 - .L_8)
	.align		4
.L_8:
        /*0034*/ 	.word	index@($__internal_0_$__cuda_sm3x_div_rn_noftz_f32_slowpath)
        /*0038*/ 	.word	0x00000000


	//----- nvinfo : EIATTR_FRAME_SIZE
	.align		4
.L_9:
        /*003c*/ 	.byte	0x04, 0x11
        /*003e*/ 	.short	(.L_11 - .L_10)
	.align		4
.L_10:
        /*0040*/ 	.word	index@(_Z7softmaxPfS_i)
        /*0044*/ 	.word	0x00000000


	//----- nvinfo : EIATTR_REGCOUNT
	.align		4
.L_11:
        /*0048*/ 	.byte	0x04, 0x2f
        /*004a*/ 	.short	(.L_13 - .L_12)
	.align		4
.L_12:
        /*004c*/ 	.word	index@(_Z16attention_outputPKfS0_Pfi)
        /*0050*/ 	.word	0x00000020


	//----- nvinfo : EIATTR_FRAME_SIZE
	.align		4
.L_13:
        /*0054*/ 	.byte	0x04, 0x11
        /*0056*/ 	.short	(.L_15 - .L_14)
	.align		4
.L_14:
        /*0058*/ 	.word	index@(_Z16attention_outputPKfS0_Pfi)
        /*005c*/ 	.word	0x00000000


	//----- nvinfo : EIATTR_MIN_STACK_SIZE
	.align		4
.L_15:
        /*0060*/ 	.byte	0x04, 0x12
        /*0062*/ 	.short	(.L_17 - .L_16)
	.align		4
.L_16:
        /*0064*/ 	.word	index@(_Z16attention_outputPKfS0_Pfi)
        /*0068*/ 	.word	0x00000000


	//----- nvinfo : EIATTR_MIN_STACK_SIZE
	.align		4
.L_17:
        /*006c*/ 	.byte	0x04, 0x12
        /*006e*/ 	.short	(.L_19 - .L_18)
	.align		4
.L_18:
        /*0070*/ 	.word	index@(_Z7softmaxPfS_i)
        /*0074*/ 	.word	0x00000000


	//----- nvinfo : EIATTR_MIN_STACK_SIZE
	.align		4
.L_19:
        /*0078*/ 	.byte	0x04, 0x12
        /*007a*/ 	.short	(.L_21 - .L_20)
	.align		4
.L_20:
        /*007c*/ 	.word	index@(_Z16attention_scoresPKfS0_Pfi)
        /*0080*/ 	.word	0x00000000
.L_21:


//--------------------- .nv.compat                --------------------------
	.section	.nv.compat,"",@"SHT_CUDA_COMPAT_INFO"
	.align	4
        /*0000*/ 	.byte	0x02, 0x09, 0x00, 0x00, 0x02, 0x02, 0x01, 0x00, 0x02, 0x05, 0x05, 0x00, 0x03, 0x07, 0x01, 0x01
        /*0010*/ 	.byte	0x02, 0x03, 0x00, 0x00, 0x02, 0x06, 0x01, 0x00, 0x04, 0x0b, 0x08, 0x00, 0x01, 0x00, 0x00, 0x00
        /*0020*/ 	.byte	0x00, 0x00, 0x00, 0x00


//--------------------- .nv.info._Z16attention_outputPKfS0_Pfi --------------------------
	.section	.nv.info._Z16attention_outputPKfS0_Pfi,"",@"SHT_CUDA_INFO"
	.sectionflags	@""
	.align	4


	//----- nvinfo : EIATTR_CUDA_API_VERSION
	.align		4
        /*0000*/ 	.byte	0x04, 0x37
        /*0002*/ 	.short	(.L_23 - .L_22)
.L_22:
        /*0004*/ 	.word	0x00000082


	//----- nvinfo : EIATTR_KPARAM_INFO
	.align		4
.L_23:
        /*0008*/ 	.byte	0x04, 0x17
        /*000a*/ 	.short	(.L_25 - .L_24)
.L_24:
        /*000c*/ 	.word	0x00000000
        /*0010*/ 	.short	0x0003
        /*0012*/ 	.short	0x0018
        /*0014*/ 	.byte	0x00, 0xf0, 0x11, 0x00


	//----- nvinfo : EIATTR_KPARAM_INFO
	.align		4
.L_25:
        /*0018*/ 	.byte	0x04, 0x17
        /*001a*/ 	.short	(.L_27 - .L_26)
.L_26:
        /*001c*/ 	.word	0x00000000
        /*0020*/ 	.short	0x0002
        /*0022*/ 	.short	0x0010
        /*0024*/ 	.byte	0x00, 0xf5, 0x21, 0x00


	//----- nvinfo : EIATTR_KPARAM_INFO
	.align		4
.L_27:
        /*0028*/ 	.byte	0x04, 0x17
        /*002a*/ 	.short	(.L_29 - .L_28)
.L_28:
        /*002c*/ 	.word	0x00000000
        /*0030*/ 	.short	0x0001
        /*0032*/ 	.short	0x0008
        /*0034*/ 	.byte	0x00, 0xf5, 0x21, 0x00


	//----- nvinfo : EIATTR_KPARAM_INFO
	.align		4
.L_29:
        /*0038*/ 	.byte	0x04, 0x17
        /*003a*/ 	.short	(.L_31 - .L_30)
.L_30:
        /*003c*/ 	.word	0x00000000
        /*0040*/ 	.short	0x0000
        /*0042*/ 	.short	0x0000
        /*0044*/ 	.byte	0x00, 0xf5, 0x21, 0x00


	//----- nvinfo : EIATTR_SPARSE_MMA_MASK
	.align		4
.L_31:
        /*0048*/ 	.byte	0x03, 0x50
        /*004a*/ 	.short	0x0000


	//----- nvinfo : EIATTR_MAXREG_COUNT
	.align		4
        /*004c*/ 	.byte	0x03, 0x1b
        /*004e*/ 	.short	0x00ff


	//----- nvinfo : EIATTR_MERCURY_ISA_VERSION
	.align		4
        /*0050*/ 	.byte	0x03, 0x5f
        /*0052*/ 	.short	0x0101


	//----- nvinfo : EIATTR_VRC_CTA_INIT_COUNT
	.align		4
        /*0054*/ 	.byte	0x02, 0x4a
	.zero		1
	.zero		1


	//----- nvinfo : EIATTR_EXIT_INSTR_OFFSETS
	.align		4
        /*0058*/ 	.byte	0x04, 0x1c
        /*005a*/ 	.short	(.L_33 - .L_32)


	//   ....[0]....
.L_32:
        /*005c*/ 	.word	0x00000030


	//   ....[1]....
        /*0060*/ 	.word	0x00000830


	//----- nvinfo : EIATTR_CBANK_PARAM_SIZE
	.align		4
.L_33:
        /*0064*/ 	.byte	0x03, 0x19
        /*0066*/ 	.short	0x001c


	//----- nvinfo : EIATTR_PARAM_CBANK
	.align		4
        /*0068*/ 	.byte	0x04, 0x0a
        /*006a*/ 	.short	(.L_35 - .L_34)
	.align		4
.L_34:
        /*006c*/ 	.word	index@(.nv.constant0._Z16attention_outputPKfS0_Pfi)
        /*0070*/ 	.short	0x0380
        /*0072*/ 	.short	0x001c


	//----- nvinfo : EIATTR_SW_WAR
	.align		4
.L_35:
        /*0074*/ 	.byte	0x04, 0x36
        /*0076*/ 	.short	(.L_37 - .L_36)
.L_36:
        /*0078*/ 	.word	0x00000008
.L_37:


//--------------------- .nv.info._Z7softmaxPfS_i  --------------------------
	.section	.nv.info._Z7softmaxPfS_i,"",@"SHT_CUDA_INFO"
	.sectionflags	@""
	.align	4


	//----- nvinfo : EIATTR_CUDA_API_VERSION
	.align		4
        /*0000*/ 	.byte	0x04, 0x37
        /*0002*/ 	.short	(.L_39 - .L_38)
.L_38:
        /*0004*/ 	.word	0x00000082


	//----- nvinfo : EIATTR_KPARAM_INFO
	.align		4
.L_39:
        /*0008*/ 	.byte	0x04, 0x17
        /*000a*/ 	.short	(.L_41 - .L_40)
.L_40:
        /*000c*/ 	.word	0x00000000
        /*0010*/ 	.short	0x0002
        /*0012*/ 	.short	0x0010
        /*0014*/ 	.byte	0x00, 0xf0, 0x11, 0x00


	//----- nvinfo : EIATTR_KPARAM_INFO
	.align		4
.L_41:
        /*0018*/ 	.byte	0x04, 0x17
        /*001a*/ 	.short	(.L_43 - .L_42)
.L_42:
        /*001c*/ 	.word	0x00000000
        /*0020*/ 	.short	0x0001
        /*0022*/ 	.short	0x0008
        /*0024*/ 	.byte	0x00, 0xf5, 0x21, 0x00


	//----- nvinfo : EIATTR_KPARAM_INFO
	.align		4
.L_43:
        /*0028*/ 	.byte	0x04, 0x17
        /*002a*/ 	.short	(.L_45 - .L_44)
.L_44:
        /*002c*/ 	.word	0x00000000
        /*0030*/ 	.short	0x0000
        /*0032*/ 	.short	0x0000
        /*0034*/ 	.byte	0x00, 0xf5, 0x21, 0x00


	//----- nvinfo : EIATTR_SPARSE_MMA_MASK
	.align		4
.L_45:
        /*0038*/ 	.byte	0x03, 0x50
        /*003a*/ 	.short	0x0000


	//----- nvinfo : EIATTR_MAXREG_COUNT
	.align		4
        /*003c*/ 	.byte	0x03, 0x1b
        /*003e*/ 	.short	0x00ff


	//----- nvinfo : EIATTR_NUM_BARRIERS
	.align		4
        /*0040*/ 	.byte	0x02, 0x4c
        /*0042*/ 	.byte	0x01
	.zero		1


	//----- nvinfo : EIATTR_MERCURY_ISA_VERSION
	.align		4
        /*0044*/ 	.byte	0x03, 0x5f
        /*0046*/ 	.short	0x0101


	//----- nvinfo : EIATTR_VRC_CTA_INIT_COUNT
	.align		4
        /*0048*/ 	.byte	0x02, 0x4a
	.zero		1
	.zero		1


	//----- nvinfo : EIATTR_EXIT_INSTR_OFFSETS
	.align		4
        /*004c*/ 	.byte	0x04, 0x1c
        /*004e*/ 	.short	(.L_47 - .L_46)


	//   ....[0]....
.L_46:
        /*0050*/ 	.word	0x00000650


	//   ....[1]....
        /*0054*/ 	.word	0x00000860


	//----- nvinfo : EIATTR_CRS_STACK_SIZE
	.align		4
.L_47:
        /*0058*/ 	.byte	0x04, 0x1e
        /*005a*/ 	.short	(.L_49 - .L_48)
.L_48:
        /*005c*/ 	.word	0x00000000


	//----- nvinfo : EIATTR_CBANK_PARAM_SIZE
	.align		4
.L_49:
        /*0060*/ 	.byte	0x03, 0x19
        /*0062*/ 	.short	0x0014


	//----- nvinfo : EIATTR_PARAM_CBANK
	.align		4
        /*0064*/ 	.byte	0x04, 0x0a
        /*0066*/ 	.short	(.L_51 - .L_50)
	.align		4
.L_50:
        /*0068*/ 	.word	index@(.nv.constant0._Z7softmaxPfS_i)
        /*006c*/ 	.short	0x0380
        /*006e*/ 	.short	0x0014


	//----- nvinfo : EIATTR_SW_WAR
	.align		4
.L_51:
        /*0070*/ 	.byte	0x04, 0x36
        /*0072*/ 	.short	(.L_53 - .L_52)
.L_52:
        /*0074*/ 	.word	0x00000008
.L_53:


//--------------------- .nv.info._Z16attention_scoresPKfS0_Pfi --------------------------
	.section	.nv.info._Z16attention_scoresPKfS0_Pfi,"",@"SHT_CUDA_INFO"
	.sectionflags	@""
	.align	4


	//----- nvinfo : EIATTR_CUDA_API_VERSION
	.align		4
        /*0000*/ 	.byte	0x04, 0x37
        /*0002*/ 	.short	(.L_55 - .L_54)
.L_54:
        /*0004*/ 	.word	0x00000082


	//----- nvinfo : EIATTR_KPARAM_INFO
	.align		4
.L_55:
        /*0008*/ 	.byte	0x04, 0x17
        /*000a*/ 	.short	(.L_57 - .L_56)
.L_56:
        /*000c*/ 	.word	0x00000000
        /*0010*/ 	.short	0x0003
        /*0012*/ 	.short	0x0018
        /*0014*/ 	.byte	0x00, 0xf0, 0x11, 0x00


	//----- nvinfo : EIATTR_KPARAM_INFO
	.align		4
.L_57:
        /*0018*/ 	.byte	0x04, 0x17
        /*001a*/ 	.short	(.L_59 - .L_58)
.L_58:
        /*001c*/ 	.word	0x00000000
        /*0020*/ 	.short	0x0002
        /*0022*/ 	.short	0x0010
        /*0024*/ 	.byte	0x00, 0xf5, 0x21, 0x00


	//----- nvinfo : EIATTR_KPARAM_INFO
	.align		4
.L_59:
        /*0028*/ 	.byte	0x04, 0x17
        /*002a*/ 	.short	(.L_61 - .L_60)
.L_60:
        /*002c*/ 	.word	0x00000000
        /*0030*/ 	.short	0x0001
        /*0032*/ 	.short	0x0008
        /*0034*/ 	.byte	0x00, 0xf5, 0x21, 0x00


	//----- nvinfo : EIATTR_KPARAM_INFO
	.align		4
.L_61:
        /*0038*/ 	.byte	0x04, 0x17
        /*003a*/ 	.short	(.L_63 - .L_62)
.L_62:
        /*003c*/ 	.word	0x00000000
        /*0040*/ 	.short	0x0000
        /*0042*/ 	.short	0x0000
        /*0044*/ 	.byte	0x00, 0xf5, 0x21, 0x00


	//----- nvinfo : EIATTR_SPARSE_MMA_MASK
	.align		4
.L_63:
        /*0048*/ 	.byte	0x03, 0x50
        /*004a*/ 	.short	0x0000


	//----- nvinfo : EIATTR_MAXREG_COUNT
	.align		4
        /*004c*/ 	.byte	0x03, 0x1b
        /*004e*/ 	.short	0x00ff


	//----- nvinfo : EIATTR_MERCURY_ISA_VERSION
	.align		4
        /*0050*/ 	.byte	0x03, 0x5f
        /*0052*/ 	.short	0x0101


	//----- nvinfo : EIATTR_VRC_CTA_INIT_COUNT
	.align		4
        /*0054*/ 	.byte	0x02, 0x4a
	.zero		1
	.zero		1


	//----- nvinfo : EIATTR_EXIT_INSTR_OFFSETS
	.align		4
        /*0058*/ 	.byte	0x04, 0x1c
        /*005a*/ 	.short	(.L_65 - .L_64)


	//   ....[0]....
.L_64:
        /*005c*/ 	.word	0x00000040


	//   ....[1]....
        /*0060*/ 	.word	0x00000820


	//----- nvinfo : EIATTR_CRS_STACK_SIZE
	.align		4
.L_65:
        /*0064*/ 	.byte	0x04, 0x1e
        /*0066*/ 	.short	(.L_67 - .L_66)
.L_66:
        /*0068*/ 	.word	0x00000000


	//----- nvinfo : EIATTR_CBANK_PARAM_SIZE
	.align		4
.L_67:
        /*006c*/ 	.byte	0x03, 0x19
        /*006e*/ 	.short	0x001c


	//----- nvinfo : EIATTR_PARAM_CBANK
	.align		4
        /*0070*/ 	.byte	0x04, 0x0a
        /*0072*/ 	.short	(.L_69 - .L_68)
	.align		4
.L_68:
        /*0074*/ 	.word	index@(.nv.constant0._Z16attention_scoresPKfS0_Pfi)
        /*0078*/ 	.short	0x0380
        /*007a*/ 	.short	0x001c


	//----- nvinfo : EIATTR_SW_WAR
	.align		4
.L_69:
        /*007c*/ 	.byte	0x04, 0x36
        /*007e*/ 	.short	(.L_71 - .L_70)
.L_70:
        /*0080*/ 	.word	0x00000008
.L_71:


//--------------------- .nv.callgraph             --------------------------
	.section	.nv.callgraph,"",@"SHT_CUDA_CALLGRAPH"
	.align	4
	.sectionentsize	8
	.align		4
        /*0000*/ 	.word	0x00000000
	.align		4
        /*0004*/ 	.word	0xffffffff
	.align		4
        /*0008*/ 	.word	0x00000000
	.align		4
        /*000c*/ 	.word	0xfffffffe
	.align		4
        /*0010*/ 	.word	0x00000000
	.align		4
        /*0014*/ 	.word	0xfffffffd
	.align		4
        /*0018*/ 	.word	0x00000000
	.align		4
        /*001c*/ 	.word	0xfffffffc


//--------------------- .text._Z16attention_outputPKfS0_Pfi --------------------------
	.section	.text._Z16attention_outputPKfS0_Pfi,"ax",@progbits
	.align	128
        .global         _Z16attention_outputPKfS0_Pfi
        .type           _Z16attention_outputPKfS0_Pfi,@function
        .size           _Z16attention_outputPKfS0_Pfi,(.L_x_47 - _Z16attention_outputPKfS0_Pfi)
        .other          _Z16attention_outputPKfS0_Pfi,@"STO_CUDA_ENTRY STV_DEFAULT"
_Z16attention_outputPKfS0_Pfi:
.text._Z16attention_outputPKfS0_Pfi:
[----:B------:R-:W-:Y:S01]  /*0000*/  LDC R1, c[0x0][0x37c] ;  /* 0x0000df00ff017b82 */ /* 0x000fe20000000800 */
[----:B------:R-:W0:Y:S02]  /*0010*/  S2R R0, SR_TID.X ;  /* 0x0000000000007919 */ /* 0x000e240000002100 */
[----:B0-----:R-:W-:-:S13]  /*0020*/  ISETP.GT.U32.AND P0, PT, R0, 0x1f, PT ;  /* 0x0000001f0000780c */ /* 0x001fda0003f04070 */
[----:B------:R-:W-:Y:S05]  /*0030*/  @P0 EXIT ;  /* 0x000000000000094d */ /* 0x000fea0003800000 */
[----:B------:R-:W0:Y:S01]  /*0040*/  LDC R8, c[0x0][0x398] ;  /* 0x0000e600ff087b82 */ /* 0x000e220000000800 */
[----:B------:R-:W1:Y:S01]  /*0050*/  S2R R9, SR_CTAID.X ;  /* 0x0000000000097919 */ /* 0x000e620000002500 */
[----:B------:R-:W2:Y:S01]  /*0060*/  LDCU.64 UR4, c[0x0][0x358] ;  /* 0x00006b00ff0477ac */ /* 0x000ea20008000a00 */
[----:B------:R-:W-:Y:S01]  /*0070*/  HFMA2 R16, -RZ, RZ, 0, 0 ;  /* 0x00000000ff107431 */ /* 0x000fe200000001ff */
[----:B------:R-:W3:Y:S01]  /*0080*/  S2R R11, SR_CTAID.Y ;  /* 0x00000000000b7919 */ /* 0x000ee20000002600 */
[----:B0-----:R-:W-:-:S13]  /*0090*/  ISETP.GE.AND P0, PT, R8, 0x1, PT ;  /* 0x000000010800780c */ /* 0x001fda0003f06270 */
[----:B-123--:R-:W-:Y:S05]  /*00a0*/  @!P0 BRA `(.L_x_0) ;  /* 0x0000000400cc8947 */ /* 0x00efea0003800000 */
[C---:B------:R-:W-:Y:S01]  /*00b0*/  ISETP.GE.U32.AND P1, PT, R8.reuse, 0x8, PT ;  /* 0x000000080800780c */ /* 0x040fe20003f26070 */
[C---:B------:R-:W-:Y:S01]  /*00c0*/  IMAD R15, R11.reuse, R8, R9 ;  /* 0x000000080b0f7224 */ /* 0x040fe200078e0209 */
[----:B------:R-:W-:Y:S02]  /*00d0*/  LOP3.LUT R12, R8, 0x7, RZ, 0xc0, !PT ;  /* 0x00000007080c7812 */ /* 0x000fe400078ec0ff */
[----:B------:R-:W-:Y:S02]  /*00e0*/  CS2R R16, SRZ ;  /* 0x0000000000107805 */ /* 0x000fe4000001ff00 */
[----:B------:R-:W-:Y:S02]  /*00f0*/  LEA R10, R11, R0, 0x5 ;  /* 0x000000000b0a7211 */ /* 0x000fe400078e28ff */
[----:B------:R-:W-:-:S05]  /*0100*/  ISETP.NE.AND P0, PT, R12, RZ, PT ;  /* 0x000000ff0c00720c */ /* 0x000fca0003f05270 */
[----:B------:R-:W-:Y:S08]  /*0110*/  @!P1 BRA `(.L_x_1) ;  /* 0x0000000000c89947 */ /* 0x000ff00003800000 */
[----:B------:R-:W-:Y:S01]  /*0120*/  HFMA2 R13, -RZ, RZ, 0, 0 ;  /* 0x00000000ff0d7431 */ /* 0x000fe200000001ff */
[----:B------:R-:W-:Y:S02]  /*0130*/  LOP3.LUT R17, R8, 0x7ffffff8, RZ, 0xc0, !PT ;  /* 0x7ffffff808117812 */ /* 0x000fe400078ec0ff */
[----:B------:R-:W-:-:S07]  /*0140*/  MOV R16, RZ ;  /* 0x000000ff00107202 */ /* 0x000fce0000000f00 */
.L_x_2:
[----:B------:R-:W0:Y:S01]  /*0150*/  LDC.64 R2, c[0x0][0x388] ;  /* 0x0000e200ff027b82 */ /* 0x000e220000000a00 */
[----:B------:R-:W-:Y:S01]  /*0160*/  LEA R25, R13, R10, 0x8 ;  /* 0x0000000a0d197211 */ /* 0x000fe200078e40ff */
[----:B------:R-:W-:-:S03]  /*0170*/  IMAD R19, R15, R8, R13 ;  /* 0x000000080f137224 */ /* 0x000fc600078e020d */
[----:B------:R-:W-:-:S03]  /*0180*/  IADD3 R21, PT, PT, R25, 0x100, RZ ;  /* 0x0000010019157810 */ /* 0x000fc60007ffe0ff */
[----:B------:R-:W1:Y:S01]  /*0190*/  LDC.64 R4, c[0x0][0x380] ;  /* 0x0000e000ff047b82 */ /* 0x000e620000000a00 */
[----:B0-----:R-:W-:-:S04]  /*01a0*/  IMAD.WIDE.U32 R6, R25, 0x4, R2 ;  /* 0x0000000419067825 */ /* 0x001fc800078e0002 */
[----:B------:R-:W-:Y:S02]  /*01b0*/  IMAD.WIDE.U32 R20, R21, 0x4, R2 ;  /* 0x0000000415147825 */ /* 0x000fe400078e0002 */
[----:B------:R-:W2:Y:S02]  /*01c0*/  LDG.E R6, desc[UR4][R6.64] ;  /* 0x0000000406067981 */ /* 0x000ea4000c1e1900 */
[----:B-1----:R-:W-:Y:S02]  /*01d0*/  IMAD.WIDE R4, R19, 0x4, R4 ;  /* 0x0000000413047825 */ /* 0x002fe400078e0204 */
[----:B------:R0:W3:Y:S04]  /*01e0*/  LDG.E R29, desc[UR4][R20.64] ;  /* 0x00000004141d7981 */ /* 0x0000e8000c1e1900 */
[----:B------:R-:W2:Y:S04]  /*01f0*/  LDG.E R27, desc[UR4][R4.64] ;  /* 0x00000004041b7981 */ /* 0x000ea8000c1e1900 */
[----:B------:R-:W3:Y:S01]  /*0200*/  LDG.E R24, desc[UR4][R4.64+0x4] ;  /* 0x0000040404187981 */ /* 0x000ee2000c1e1900 */
[----:B------:R-:W-:-:S02]  /*0210*/  IADD3 R23, PT, PT, R25, 0x200, RZ ;  /* 0x0000020019177810 */ /* 0x000fc40007ffe0ff */
[----:B------:R-:W-:-:S03]  /*0220*/  IADD3 R19, PT, PT, R25, 0x300, RZ ;  /* 0x0000030019137810 */ /* 0x000fc60007ffe0ff */
[----:B------:R-:W-:Y:S01]  /*0230*/  IMAD.WIDE.U32 R22, R23, 0x4, R2 ;  /* 0x0000000417167825 */ /* 0x000fe200078e0002 */
[----:B------:R-:W-:-:S03]  /*0240*/  IADD3 R26, PT, PT, R25, 0x400, RZ ;  /* 0x00000400191a7810 */ /* 0x000fc60007ffe0ff */
[--C-:B------:R-:W-:Y:S02]  /*0250*/  IMAD.WIDE.U32 R18, R19, 0x4, R2.reuse ;  /* 0x0000000413127825 */ /* 0x100fe400078e0002 */
[----:B------:R-:W4:Y:S02]  /*0260*/  LDG.E R22, desc[UR4][R22.64] ;  /* 0x0000000416167981 */ /* 0x000f24000c1e1900 */
[----:B0-----:R-:W-:Y:S02]  /*0270*/  IMAD.WIDE.U32 R20, R26, 0x4, R2 ;  /* 0x000000041a147825 */ /* 0x001fe400078e0002 */
[----:B------:R0:W5:Y:S04]  /*0280*/  LDG.E R14, desc[UR4][R18.64] ;  /* 0x00000004120e7981 */ /* 0x000168000c1e1900 */
[----:B------:R-:W5:Y:S04]  /*0290*/  LDG.E R20, desc[UR4][R20.64] ;  /* 0x0000000414147981 */ /* 0x000f68000c1e1900 */
[----:B------:R-:W5:Y:S04]  /*02a0*/  LDG.E R23, desc[UR4][R4.64+0x10] ;  /* 0x0000100404177981 */ /* 0x000f68000c1e1900 */
[----:B------:R-:W5:Y:S01]  /*02b0*/  LDG.E R26, desc[UR4][R4.64+0x1c] ;  /* 0x00001c04041a7981 */ /* 0x000f62000c1e1900 */
[----:B--2---:R-:W-:Y:S01]  /*02c0*/  FFMA R7, R27, R6, R16 ;  /* 0x000000061b077223 */ /* 0x004fe20000000010 */
[----:B------:R-:W-:-:S02]  /*02d0*/  IADD3 R6, PT, PT, R25, 0x500, RZ ;  /* 0x0000050019067810 */ /* 0x000fc40007ffe0ff */
[----:B------:R-:W4:Y:S01]  /*02e0*/  LDG.E R27, desc[UR4][R4.64+0x8] ;  /* 0x00000804041b7981 */ /* 0x000f22000c1e1900 */
[----:B---3--:R-:W-:Y:S01]  /*02f0*/  FFMA R16, R24, R29, R7 ;  /* 0x0000001d18107223 */ /* 0x008fe20000000007 */
[C---:B------:R-:W-:Y:S02]  /*0300*/  IADD3 R24, PT, PT, R25.reuse, 0x600, RZ ;  /* 0x0000060019187810 */ /* 0x040fe40007ffe0ff */
[----:B------:R-:W5:Y:S01]  /*0310*/  LDG.E R29, desc[UR4][R4.64+0xc] ;  /* 0x00000c04041d7981 */ /* 0x000f62000c1e1900 */
[----:B------:R-:W-:Y:S01]  /*0320*/  IMAD.WIDE.U32 R6, R6, 0x4, R2 ;  /* 0x0000000406067825 */ /* 0x000fe200078e0002 */
[----:B------:R-:W-:-:S03]  /*0330*/  IADD3 R25, PT, PT, R25, 0x700, RZ ;  /* 0x0000070019197810 */ /* 0x000fc60007ffe0ff */
[--C-:B0-----:R-:W-:Y:S02]  /*0340*/  IMAD.WIDE.U32 R18, R24, 0x4, R2.reuse ;  /* 0x0000000418127825 */ /* 0x101fe400078e0002 */
[----:B------:R-:W2:Y:S02]  /*0350*/  LDG.E R7, desc[UR4][R6.64] ;  /* 0x0000000406077981 */ /* 0x000ea4000c1e1900 */
[----:B------:R-:W-:Y:S02]  /*0360*/  IMAD.WIDE.U32 R2, R25, 0x4, R2 ;  /* 0x0000000419027825 */ /* 0x000fe400078e0002 */
[----:B------:R-:W2:Y:S04]  /*0370*/  LDG.E R24, desc[UR4][R4.64+0x14] ;  /* 0x0000140404187981 */ /* 0x000ea8000c1e1900 */
[----:B------:R-:W3:Y:S04]  /*0380*/  LDG.E R18, desc[UR4][R18.64] ;  /* 0x0000000412127981 */ /* 0x000ee8000c1e1900 */
[----:B------:R-:W3:Y:S04]  /*0390*/  LDG.E R25, desc[UR4][R4.64+0x18] ;  /* 0x0000180404197981 */ /* 0x000ee8000c1e1900 */
[----:B------:R-:W3:Y:S01]  /*03a0*/  LDG.E R3, desc[UR4][R2.64] ;  /* 0x0000000402037981 */ /* 0x000ee2000c1e1900 */
[----:B------:R-:W-:-:S04]  /*03b0*/  IADD3 R13, PT, PT, R13, 0x8, RZ ;  /* 0x000000080d0d7810 */ /* 0x000fc80007ffe0ff */
[----:B------:R-:W-:Y:S01]  /*03c0*/  ISETP.NE.AND P1, PT, R13, R17, PT ;  /* 0x000000110d00720c */ /* 0x000fe20003f25270 */
[----:B----4-:R-:W-:-:S04]  /*03d0*/  FFMA R16, R27, R22, R16 ;  /* 0x000000161b107223 */ /* 0x010fc80000000010 */
[----:B-----5:R-:W-:-:S04]  /*03e0*/  FFMA R14, R29, R14, R16 ;  /* 0x0000000e1d0e7223 */ /* 0x020fc80000000010 */
[----:B------:R-:W-:-:S04]  /*03f0*/  FFMA R23, R23, R20, R14 ;  /* 0x0000001417177223 */ /* 0x000fc8000000000e */
[----:B--2---:R-:W-:-:S04]  /*0400*/  FFMA R24, R24, R7, R23 ;  /* 0x0000000718187223 */ /* 0x004fc80000000017 */
[----:B---3--:R-:W-:-:S04]  /*0410*/  FFMA R24, R25, R18, R24 ;  /* 0x0000001219187223 */ /* 0x008fc80000000018 */
[----:B------:R-:W-:Y:S01]  /*0420*/  FFMA R16, R26, R3, R24 ;  /* 0x000000031a107223 */ /* 0x000fe20000000018 */
[----:B------:R-:W-:Y:S06]  /*0430*/  @P1 BRA `(.L_x_2) ;  /* 0xfffffffc00441947 */ /* 0x000fec000383ffff */
.L_x_1:
[----:B------:R-:W-:Y:S05]  /*0440*/  @!P0 BRA `(.L_x_0) ;  /* 0x0000000000e48947 */ /* 0x000fea0003800000 */
[----:B------:R-:W-:Y:S02]  /*0450*/  ISETP.GE.U32.AND P0, PT, R12, 0x4, PT ;  /* 0x000000040c00780c */ /* 0x000fe40003f06070 */
[----:B------:R-:W-:-:S04]  /*0460*/  LOP3.LUT R14, R8, 0x3, RZ, 0xc0, !PT ;  /* 0x00000003080e7812 */ /* 0x000fc800078ec0ff */
[----:B------:R-:W-:-:S07]  /*0470*/  ISETP.NE.AND P1, PT, R14, RZ, PT ;  /* 0x000000ff0e00720c */ /* 0x000fce0003f25270 */
[----:B------:R-:W-:Y:S06]  /*0480*/  @!P0 BRA `(.L_x_3) ;  /* 0x0000000000648947 */ /* 0x000fec0003800000 */
[----:B------:R-:W0:Y:S01]  /*0490*/  LDC.64 R4, c[0x0][0x388] ;  /* 0x0000e200ff047b82 */ /* 0x000e220000000a00 */
[----:B------:R-:W-:Y:S01]  /*04a0*/  LEA R13, R17, R10, 0x8 ;  /* 0x0000000a110d7211 */ /* 0x000fe200078e40ff */
[----:B------:R-:W-:-:S03]  /*04b0*/  IMAD R7, R15, R8, R17 ;  /* 0x000000080f077224 */ /* 0x000fc600078e0211 */
[C---:B------:R-:W-:Y:S02]  /*04c0*/  IADD3 R21, PT, PT, R13.reuse, 0x100, RZ ;  /* 0x000001000d157810 */ /* 0x040fe40007ffe0ff */
[C---:B------:R-:W-:Y:S01]  /*04d0*/  IADD3 R23, PT, PT, R13.reuse, 0x200, RZ ;  /* 0x000002000d177810 */ /* 0x040fe20007ffe0ff */
[----:B------:R-:W1:Y:S01]  /*04e0*/  LDC.64 R2, c[0x0][0x380] ;  /* 0x0000e000ff027b82 */ /* 0x000e620000000a00 */
[C---:B------:R-:W-:Y:S01]  /*04f0*/  IADD3 R25, PT, PT, R13.reuse, 0x300, RZ ;  /* 0x000003000d197810 */ /* 0x040fe20007ffe0ff */
[----:B0-----:R-:W-:-:S04]  /*0500*/  IMAD.WIDE.U32 R18, R13, 0x4, R4 ;  /* 0x000000040d127825 */ /* 0x001fc800078e0004 */
[----:B-1----:R-:W-:Y:S02]  /*0510*/  IMAD.WIDE R2, R7, 0x4, R2 ;  /* 0x0000000407027825 */ /* 0x002fe400078e0202 */
[----:B------:R-:W2:Y:S02]  /*0520*/  LDG.E R18, desc[UR4][R18.64] ;  /* 0x0000000412127981 */ /* 0x000ea4000c1e1900 */
[--C-:B------:R-:W-:Y:S02]  /*0530*/  IMAD.WIDE.U32 R6, R21, 0x4, R4.reuse ;  /* 0x0000000415067825 */ /* 0x100fe400078e0004 */
[----:B------:R-:W3:Y:S04]  /*0540*/  LDG.E R27, desc[UR4][R2.64+0xc] ;  /* 0x00000c04021b7981 */ /* 0x000ee8000c1e1900 */
[----:B------:R-:W2:Y:S01]  /*0550*/  LDG.E R21, desc[UR4][R2.64] ;  /* 0x0000000402157981 */ /* 0x000ea2000c1e1900 */
[----:B------:R-:W-:-:S03]  /*0560*/  IMAD.WIDE.U32 R12, R23, 0x4, R4 ;  /* 0x00000004170c7825 */ /* 0x000fc600078e0004 */
[----:B------:R-:W4:Y:S01]  /*0570*/  LDG.E R6, desc[UR4][R6.64] ;  /* 0x0000000406067981 */ /* 0x000f22000c1e1900 */
[----:B------:R-:W-:-:S03]  /*0580*/  IMAD.WIDE.U32 R4, R25, 0x4, R4 ;  /* 0x0000000419047825 */ /* 0x000fc600078e0004 */
[----:B------:R-:W4:Y:S04]  /*0590*/  LDG.E R23, desc[UR4][R2.64+0x4] ;  /* 0x0000040402177981 */ /* 0x000f28000c1e1900 */
[----:B------:R-:W5:Y:S04]  /*05a0*/  LDG.E R12, desc[UR4][R12.64] ;  /* 0x000000040c0c7981 */ /* 0x000f68000c1e1900 */
[----:B------:R-:W5:Y:S04]  /*05b0*/  LDG.E R25, desc[UR4][R2.64+0x8] ;  /* 0x0000080402197981 */ /* 0x000f68000c1e1900 */
[----:B------:R-:W3:Y:S01]  /*05c0*/  LDG.E R4, desc[UR4][R4.64] ;  /* 0x0000000404047981 */ /* 0x000ee2000c1e1900 */
[----:B------:R-:W-:Y:S01]  /*05d0*/  IADD3 R17, PT, PT, R17, 0x4, RZ ;  /* 0x0000000411117810 */ /* 0x000fe20007ffe0ff */
[----:B--2---:R-:W-:-:S04]  /*05e0*/  FFMA R18, R21, R18, R16 ;  /* 0x0000001215127223 */ /* 0x004fc80000000010 */
[----:B----4-:R-:W-:-:S04]  /*05f0*/  FFMA R18, R23, R6, R18 ;  /* 0x0000000617127223 */ /* 0x010fc80000000012 */
[----:B-----5:R-:W-:-:S04]  /*0600*/  FFMA R18, R25, R12, R18 ;  /* 0x0000000c19127223 */ /* 0x020fc80000000012 */
[----:B---3--:R-:W-:-:S07]  /*0610*/  FFMA R16, R27, R4, R18 ;  /* 0x000000041b107223 */ /* 0x008fce0000000012 */
.L_x_3:
[----:B------:R-:W-:Y:S05]  /*0620*/  @!P1 BRA `(.L_x_0) ;  /* 0x00000000006c9947 */ /* 0x000fea0003800000 */
[----:B------:R-:W0:Y:S01]  /*0630*/  LDC.64 R2, c[0x0][0x388] ;  /* 0x0000e200ff027b82 */ /* 0x000e220000000a00 */
[----:B------:R-:W-:Y:S02]  /*0640*/  ISETP.NE.AND P0, PT, R14, 0x1, PT ;  /* 0x000000010e00780c */ /* 0x000fe40003f05270 */
[----:B------:R-:W-:-:S04]  /*0650*/  LOP3.LUT R12, R8, 0x1, RZ, 0xc0, !PT ;  /* 0x00000001080c7812 */ /* 0x000fc800078ec0ff */
[----:B------:R-:W-:Y:S01]  /*0660*/  ISETP.NE.U32.AND P1, PT, R12, 0x1, PT ;  /* 0x000000010c00780c */ /* 0x000fe20003f25070 */
[----:B------:R-:W1:Y:S06]  /*0670*/  LDC.64 R18, c[0x0][0x380] ;  /* 0x0000e000ff127b82 */ /* 0x000e6c0000000a00 */
[----:B------:R-:W-:Y:S01]  /*0680*/  @P0 LEA R13, R17, R10, 0x8 ;  /* 0x0000000a110d0211 */ /* 0x000fe200078e40ff */
[----:B------:R-:W-:Y:S01]  /*0690*/  @P0 IMAD R21, R15, R8, R17 ;  /* 0x000000080f150224 */ /* 0x000fe200078e0211 */
[----:B------:R-:W2:Y:S01]  /*06a0*/  LDC.64 R4, c[0x0][0x380] ;  /* 0x0000e000ff047b82 */ /* 0x000ea20000000a00 */
[----:B------:R-:W-:-:S02]  /*06b0*/  @P0 IADD3 R17, PT, PT, R17, 0x2, RZ ;  /* 0x0000000211110810 */ /* 0x000fc40007ffe0ff */
[----:B------:R-:W-:-:S03]  /*06c0*/  @P0 IADD3 R23, PT, PT, R13, 0x100, RZ ;  /* 0x000001000d170810 */ /* 0x000fc60007ffe0ff */
[----:B------:R-:W-:Y:S01]  /*06d0*/  @!P1 IMAD R15, R15, R8, R17 ;  /* 0x000000080f0f9224 */ /* 0x000fe200078e0211 */
[----:B------:R-:W-:Y:S01]  /*06e0*/  @!P1 LEA R17, R17, R10, 0x8 ;  /* 0x0000000a11119211 */ /* 0x000fe200078e40ff */
[----:B------:R-:W3:Y:S01]  /*06f0*/  LDC.64 R6, c[0x0][0x388] ;  /* 0x0000e200ff067b82 */ /* 0x000ee20000000a00 */
[----:B0-----:R-:W-:-:S04]  /*0700*/  @P0 IMAD.WIDE.U32 R12, R13, 0x4, R2 ;  /* 0x000000040d0c0825 */ /* 0x001fc800078e0002 */
[----:B------:R-:W-:Y:S02]  /*0710*/  @P0 IMAD.WIDE.U32 R2, R23, 0x4, R2 ;  /* 0x0000000417020825 */ /* 0x000fe400078e0002 */
[----:B------:R-:W4:Y:S02]  /*0720*/  @P0 LDG.E R12, desc[UR4][R12.64] ;  /* 0x000000040c0c0981 */ /* 0x000f24000c1e1900 */
[----:B-1----:R-:W-:Y:S02]  /*0730*/  @P0 IMAD.WIDE R18, R21, 0x4, R18 ;  /* 0x0000000415120825 */ /* 0x002fe400078e0212 */
[----:B------:R-:W5:Y:S04]  /*0740*/  @P0 LDG.E R2, desc[UR4][R2.64] ;  /* 0x0000000402020981 */ /* 0x000f68000c1e1900 */
[----:B------:R-:W4:Y:S01]  /*0750*/  @P0 LDG.E R21, desc[UR4][R18.64] ;  /* 0x0000000412150981 */ /* 0x000f22000c1e1900 */
[----:B--2---:R-:W-:-:S03]  /*0760*/  @!P1 IMAD.WIDE R4, R15, 0x4, R4 ;  /* 0x000000040f049825 */ /* 0x004fc600078e0204 */
[----:B------:R-:W5:Y:S04]  /*0770*/  @P0 LDG.E R8, desc[UR4][R18.64+0x4] ;  /* 0x0000040412080981 */ /* 0x000f68000c1e1900 */
[----:B------:R-:W2:Y:S01]  /*0780*/  @!P1 LDG.E R5, desc[UR4][R4.64] ;  /* 0x0000000404059981 */ /* 0x000ea2000c1e1900 */
[----:B---3--:R-:W-:-:S06]  /*0790*/  @!P1 IMAD.WIDE.U32 R6, R17, 0x4, R6 ;  /* 0x0000000411069825 */ /* 0x008fcc00078e0006 */
[----:B------:R-:W2:Y:S01]  /*07a0*/  @!P1 LDG.E R6, desc[UR4][R6.64] ;  /* 0x0000000406069981 */ /* 0x000ea2000c1e1900 */
[----:B----4-:R-:W-:-:S04]  /*07b0*/  @P0 FFMA R21, R21, R12, R16 ;  /* 0x0000000c15150223 */ /* 0x010fc80000000010 */
[----:B-----5:R-:W-:-:S04]  /*07c0*/  @P0 FFMA R16, R8, R2, R21 ;  /* 0x0000000208100223 */ /* 0x020fc80000000015 */
[----:B--2---:R-:W-:-:S07]  /*07d0*/  @!P1 FFMA R16, R5, R6, R16 ;  /* 0x0000000605109223 */ /* 0x004fce0000000010 */
.L_x_0:
[----:B------:R-:W0:Y:S01]  /*07e0*/  LDC.64 R2, c[0x0][0x390] ;  /* 0x0000e400ff027b82 */ /* 0x000e220000000a00 */
[----:B------:R-:W-:-:S04]  /*07f0*/  LEA R0, R11, R0, 0x5 ;  /* 0x000000000b007211 */ /* 0x000fc800078e28ff */
[----:B------:R-:W-:-:S05]  /*0800*/  LEA R9, R9, R0, 0x8 ;  /* 0x0000000009097211 */ /* 0x000fca00078e40ff */
[----:B0-----:R-:W-:-:S05]  /*0810*/  IMAD.WIDE.U32 R2, R9, 0x4, R2 ;  /* 0x0000000409027825 */ /* 0x001fca00078e0002 */
[----:B------:R-:W-:Y:S01]  /*0820*/  STG.E desc[UR4][R2.64], R16 ;  /* 0x0000001002007986 */ /* 0x000fe2000c101904 */
[----:B------:R-:W-:Y:S05]  /*0830*/  EXIT ;  /* 0x000000000000794d */ /* 0x000fea0003800000 */
.L_x_4:
[----:B------:R-:W-:-:S00]  /*0840*/  BRA `(.L_x_4) ;  /* 0xfffffffc00fc7947 */ /* 0x000fc0000383ffff */
[----:B------:R-:W-:-:S00]  /*0850*/  NOP ;  /* 0x0000000000007918 */ /* 0x000fc00000000000 */
        /* <DEDUP_REMOVED lines=10> */
.L_x_47:


//--------------------- .text._Z7softmaxPfS_i     --------------------------
	.section	.text._Z7softmaxPfS_i,"ax",@progbits
	.align	128
        .global         _Z7softmaxPfS_i
        .type           _Z7softmaxPfS_i,@function
        .size           _Z7softmaxPfS_i,(.L_x_45 - _Z7softmaxPfS_i)
        .other          _Z7softmaxPfS_i,@"STO_CUDA_ENTRY STV_DEFAULT"
_Z7softmaxPfS_i:
.text._Z7softmaxPfS_i:
[----:B------:R-:W-:Y:S01]  /*0000*/  LDC R1, c[0x0][0x37c] ;  /* 0x0000df00ff017b82 */ /* 0x000fe20000000800 */
[----:B------:R-:W0:Y:S07]  /*0010*/  S2R R9, SR_TID.X ;  /* 0x0000000000097919 */ /* 0x000e2e0000002100 */
[----:B------:R-:W0:Y:S01]  /*0020*/  LDC R8, c[0x0][0x390] ;  /* 0x0000e400ff087b82 */ /* 0x000e220000000800 */
[----:B------:R-:W1:Y:S01]  /*0030*/  LDCU.64 UR6, c[0x0][0x358] ;  /* 0x00006b00ff0677ac */ /* 0x000e620008000a00 */
[----:B------:R-:W-:Y:S01]  /*0040*/  BSSY.RECONVERGENT B0, `(.L_x_5) ;  /* 0x0000012000007945 */ /* 0x000fe20003800200 */
[----:B------:R-:W2:Y:S01]  /*0050*/  S2R R2, SR_CTAID.Y ;  /* 0x0000000000027919 */ /* 0x000ea20000002600 */
[----:B------:R-:W-:-:S04]  /*0060*/  IMAD.MOV.U32 R3, RZ, RZ, -0x800000 ;  /* 0xff800000ff037424 */ /* 0x000fc800078e00ff */
[----:B------:R-:W2:Y:S01]  /*0070*/  S2UR UR4, SR_CTAID.X ;  /* 0x00000000000479c3 */ /* 0x000ea20000002500 */
[----:B0-----:R-:W-:Y:S01]  /*0080*/  ISETP.GE.AND P0, PT, R9, R8, PT ;  /* 0x000000080900720c */ /* 0x001fe20003f06270 */
[----:B--2---:R-:W-:-:S12]  /*0090*/  IMAD R2, R8, UR4, R2 ;  /* 0x0000000408027c24 */ /* 0x004fd8000f8e0202 */
[----:B-1----:R-:W-:Y:S05]  /*00a0*/  @P0 BRA `(.L_x_6) ;  /* 0x00000000002c0947 */ /* 0x002fea0003800000 */
[----:B------:R-:W0:Y:S01]  /*00b0*/  LDC R0, c[0x0][0x360] ;  /* 0x0000d800ff007b82 */ /* 0x000e220000000800 */
[----:B------:R-:W-:Y:S02]  /*00c0*/  IMAD.MOV.U32 R3, RZ, RZ, -0x800000 ;  /* 0xff800000ff037424 */ /* 0x000fe400078e00ff */
[----:B------:R-:W-:-:S05]  /*00d0*/  IMAD.MOV.U32 R11, RZ, RZ, R9 ;  /* 0x000000ffff0b7224 */ /* 0x000fca00078e0009 */
[----:B------:R-:W1:Y:S02]  /*00e0*/  LDC.64 R6, c[0x0][0x380] ;  /* 0x0000e000ff067b82 */ /* 0x000e640000000a00 */
.L_x_7:
[----:B------:R-:W-:-:S04]  /*00f0*/  IMAD R5, R2, R8, R11 ;  /* 0x0000000802057224 */ /* 0x000fc800078e020b */
[----:B-1----:R-:W-:-:S06]  /*0100*/  IMAD.WIDE R4, R5, 0x4, R6 ;  /* 0x0000000405047825 */ /* 0x002fcc00078e0206 */
[----:B------:R-:W2:Y:S01]  /*0110*/  LDG.E R4, desc[UR6][R4.64] ;  /* 0x0000000604047981 */ /* 0x000ea2000c1e1900 */
[----:B0-----:R-:W-:-:S04]  /*0120*/  IADD3 R11, PT, PT, R0, R11, RZ ;  /* 0x0000000b000b7210 */ /* 0x001fc80007ffe0ff */
[----:B------:R-:W-:Y:S02]  /*0130*/  ISETP.GE.AND P0, PT, R11, R8, PT ;  /* 0x000000080b00720c */ /* 0x000fe40003f06270 */
[----:B--2---:R-:W-:-:S11]  /*0140*/  FMNMX R3, R4, R3, !PT ;  /* 0x0000000304037209 */ /* 0x004fd60007800000 */
[----:B------:R-:W-:Y:S05]  /*0150*/  @!P0 BRA `(.L_x_7) ;  /* 0xfffffffc00e48947 */ /* 0x000fea000383ffff */
.L_x_6:
[----:B------:R-:W-:Y:S05]  /*0160*/  BSYNC.RECONVERGENT B0 ;  /* 0x0000000000007941 */ /* 0x000fea0003800200 */
.L_x_5:
[----:B------:R-:W0:Y:S01]  /*0170*/  S2UR UR5, SR_CgaCtaId ;  /* 0x00000000000579c3 */ /* 0x000e220000008800 */
[----:B------:R-:W-:Y:S01]  /*0180*/  UMOV UR4, 0x400 ;  /* 0x0000040000047882 */ /* 0x000fe20000000000 */
[----:B------:R-:W1:Y:S02]  /*0190*/  LDCU UR8, c[0x0][0x360] ;  /* 0x00006c00ff0877ac */ /* 0x000e640008000800 */
[----:B-1----:R-:W-:Y:S02]  /*01a0*/  UISETP.GE.U32.AND UP0, UPT, UR8, 0x2, UPT ;  /* 0x000000020800788c */ /* 0x002fe4000bf06070 */
[----:B0-----:R-:W-:-:S06]  /*01b0*/  ULEA UR4, UR5, UR4, 0x18 ;  /* 0x0000000405047291 */ /* 0x001fcc000f8ec0ff */
[----:B------:R-:W-:-:S05]  /*01c0*/  LEA R0, R9, UR4, 0x2 ;  /* 0x0000000409007c11 */ /* 0x000fca000f8e10ff */
[----:B------:R0:W-:Y:S01]  /*01d0*/  STS [R0], R3 ;  /* 0x0000000300007388 */ /* 0x0001e20000000800 */
[----:B------:R-:W-:Y:S06]  /*01e0*/  BAR.SYNC.DEFER_BLOCKING 0x0 ;  /* 0x0000000000007b1d */ /* 0x000fec0000010000 */
[----:B------:R-:W-:Y:S05]  /*01f0*/  BRA.U !UP0, `(.L_x_8) ;  /* 0x0000000108307547 */ /* 0x000fea000b800000 */
[----:B0-----:R-:W-:-:S07]  /*0200*/  IMAD.U32 R3, RZ, RZ, UR8 ;  /* 0x00000008ff037e24 */ /* 0x001fce000f8e00ff */
.L_x_9:
[----:B------:R-:W-:-:S04]  /*0210*/  SHF.R.U32.HI R6, RZ, 0x1, R3 ;  /* 0x00000001ff067819 */ /* 0x000fc80000011603 */
[----:B------:R-:W-:-:S13]  /*0220*/  ISETP.GE.U32.AND P0, PT, R9, R6, PT ;  /* 0x000000060900720c */ /* 0x000fda0003f06070 */
[----:B------:R-:W-:Y:S01]  /*0230*/  @!P0 IMAD R5, R6, 0x4, R0 ;  /* 0x0000000406058824 */ /* 0x000fe200078e0200 */
[----:B------:R-:W-:Y:S05]  /*0240*/  @!P0 LDS R4, [R0] ;  /* 0x0000000000048984 */ /* 0x000fea0000000800 */
[----:B------:R-:W0:Y:S02]  /*0250*/  @!P0 LDS R5, [R5] ;  /* 0x0000000005058984 */ /* 0x000e240000000800 */
[----:B0-----:R-:W-:-:S05]  /*0260*/  @!P0 FMNMX R7, R4, R5, !PT ;  /* 0x0000000504078209 */ /* 0x001fca0007800000 */
[----:B------:R1:W-:Y:S01]  /*0270*/  @!P0 STS [R0], R7 ;  /* 0x0000000700008388 */ /* 0x0003e20000000800 */
[----:B------:R-:W-:Y:S01]  /*0280*/  BAR.SYNC.DEFER_BLOCKING 0x0 ;  /* 0x0000000000007b1d */ /* 0x000fe20000010000 */
[----:B------:R-:W-:Y:S01]  /*0290*/  ISETP.GT.U32.AND P0, PT, R3, 0x3, PT ;  /* 0x000000030300780c */ /* 0x000fe20003f04070 */
[----:B------:R-:W-:-:S12]  /*02a0*/  IMAD.MOV.U32 R3, RZ, RZ, R6 ;  /* 0x000000ffff037224 */ /* 0x000fd800078e0006 */
[----:B-1----:R-:W-:Y:S05]  /*02b0*/  @P0 BRA `(.L_x_9) ;  /* 0xfffffffc00d40947 */ /* 0x002fea000383ffff */
.L_x_8:
[----:B------:R-:W1:Y:S01]  /*02c0*/  S2UR UR5, SR_CgaCtaId ;  /* 0x00000000000579c3 */ /* 0x000e620000008800 */
[----:B------:R-:W2:Y:S01]  /*02d0*/  LDCU UR9, c[0x0][0x390] ;  /* 0x00007200ff0977ac */ /* 0x000ea20008000800 */
[----:B------:R-:W-:Y:S01]  /*02e0*/  BSSY.RECONVERGENT B0, `(.L_x_10) ;  /* 0x000001c000007945 */ /* 0x000fe20003800200 */
[----:B0-----:R-:W-:Y:S01]  /*02f0*/  HFMA2 R3, -RZ, RZ, 0, 0 ;  /* 0x00000000ff037431 */ /* 0x001fe200000001ff */
[----:B------:R-:W-:Y:S01]  /*0300*/  UMOV UR4, 0x400 ;  /* 0x0000040000047882 */ /* 0x000fe20000000000 */
[----:B--2---:R-:W-:Y:S01]  /*0310*/  ISETP.GE.AND P0, PT, R9, UR9, PT ;  /* 0x0000000909007c0c */ /* 0x004fe2000bf06270 */
[----:B-1----:R-:W-:-:S09]  /*0320*/  ULEA UR4, UR5, UR4, 0x18 ;  /* 0x0000000405047291 */ /* 0x002fd2000f8ec0ff */
[----:B------:R-:W0:Y:S01]  /*0330*/  LDS R8, [UR4] ;  /* 0x00000004ff087984 */ /* 0x000e220008000800 */
[----:B------:R-:W-:Y:S06]  /*0340*/  BAR.SYNC.DEFER_BLOCKING 0x0 ;  /* 0x0000000000007b1d */ /* 0x000fec0000010000 */
[----:B------:R-:W-:Y:S05]  /*0350*/  @P0 BRA `(.L_x_11) ;  /* 0x0000000000500947 */ /* 0x000fea0003800000 */
[----:B------:R-:W1:Y:S01]  /*0360*/  LDC.64 R4, c[0x0][0x380] ;  /* 0x0000e000ff047b82 */ /* 0x000e620000000a00 */
[----:B------:R-:W-:Y:S02]  /*0370*/  IMAD.MOV.U32 R3, RZ, RZ, RZ ;  /* 0x000000ffff037224 */ /* 0x000fe400078e00ff */
[----:B------:R-:W-:-:S07]  /*0380*/  IMAD.MOV.U32 R11, RZ, RZ, R9 ;  /* 0x000000ffff0b7224 */ /* 0x000fce00078e0009 */
.L_x_12:
[----:B------:R-:W-:-:S04]  /*0390*/  IMAD R7, R2, UR9, R11 ;  /* 0x0000000902077c24 */ /* 0x000fc8000f8e020b */
[----:B-1----:R-:W-:-:S06]  /*03a0*/  IMAD.WIDE R6, R7, 0x4, R4 ;  /* 0x0000000407067825 */ /* 0x002fcc00078e0204 */
[----:B------:R-:W0:Y:S01]  /*03b0*/  LDG.E R7, desc[UR6][R6.64] ;  /* 0x0000000606077981 */ /* 0x000e22000c1e1900 */
[----:B------:R-:W-:Y:S01]  /*03c0*/  IMAD.MOV.U32 R13, RZ, RZ, 0x3bbb989d ;  /* 0x3bbb989dff0d7424 */ /* 0x000fe200078e00ff */
[----:B------:R-:W-:Y:S01]  /*03d0*/  MOV R15, 0x437c0000 ;  /* 0x437c0000000f7802 */ /* 0x000fe20000000f00 */
[----:B------:R-:W-:-:S05]  /*03e0*/  VIADD R11, R11, UR8 ;  /* 0x000000080b0b7c36 */ /* 0x000fca0008000000 */
[----:B------:R-:W-:Y:S01]  /*03f0*/  ISETP.GE.AND P0, PT, R11, UR9, PT ;  /* 0x000000090b007c0c */ /* 0x000fe2000bf06270 */
[----:B0-----:R-:W-:-:S04]  /*0400*/  FADD R10, -R8, R7 ;  /* 0x00000007080a7221 */ /* 0x001fc80000000100 */
[----:B------:R-:W-:-:S04]  /*0410*/  FFMA.SAT R12, R10, R13, 0.5 ;  /* 0x3f0000000a0c7423 */ /* 0x000fc8000000200d */
[----:B------:R-:W-:-:S04]  /*0420*/  FFMA.RM R12, R12, R15, 12582913 ;  /* 0x4b4000010c0c7423 */ /* 0x000fc8000000400f */
[C---:B------:R-:W-:Y:S01]  /*0430*/  FADD R13, R12.reuse, -12583039 ;  /* 0xcb40007f0c0d7421 */ /* 0x040fe20000000000 */
[----:B------:R-:W-:-:S03]  /*0440*/  IMAD.SHL.U32 R12, R12, 0x800000, RZ ;  /* 0x008000000c0c7824 */ /* 0x000fc600078e00ff */
[----:B------:R-:W-:-:S04]  /*0450*/  FFMA R13, R10, 1.4426950216293334961, -R13 ;  /* 0x3fb8aa3b0a0d7823 */ /* 0x000fc8000000080d */
[----:B------:R-:W-:-:S06]  /*0460*/  FFMA R13, R10, 1.925963033500011079e-08, R13 ;  /* 0x32a570600a0d7823 */ /* 0x000fcc000000000d */
[----:B------:R-:W0:Y:S02]  /*0470*/  MUFU.EX2 R13, R13 ;  /* 0x0000000d000d7308 */ /* 0x000e240000000800 */
[----:B0-----:R-:W-:Y:S01]  /*0480*/  FFMA R3, R12, R13, R3 ;  /* 0x0000000d0c037223 */ /* 0x001fe20000000003 */
[----:B------:R-:W-:Y:S06]  /*0490*/  @!P0 BRA `(.L_x_12) ;  /* 0xfffffffc00bc8947 */ /* 0x000fec000383ffff */
.L_x_11:
[----:B------:R-:W-:Y:S05]  /*04a0*/  BSYNC.RECONVERGENT B0 ;  /* 0x0000000000007941 */ /* 0x000fea0003800200 */
.L_x_10:
[----:B------:R1:W-:Y:S01]  /*04b0*/  STS [R0], R3 ;  /* 0x0000000300007388 */ /* 0x0003e20000000800 */
[----:B------:R-:W-:Y:S01]  /*04c0*/  UISETP.GE.U32.AND UP0, UPT, UR8, 0x2, UPT ;  /* 0x000000020800788c */ /* 0x000fe2000bf06070 */
[----:B------:R-:W-:Y:S08]  /*04d0*/  BAR.SYNC.DEFER_BLOCKING 0x0 ;  /* 0x0000000000007b1d */ /* 0x000ff00000010000 */
[----:B-1----:R-:W-:Y:S05]  /*04e0*/  BRA.U !UP0, `(.L_x_13) ;  /* 0x0000000108307547 */ /* 0x002fea000b800000 */
[----:B------:R-:W-:-:S07]  /*04f0*/  IMAD.U32 R3, RZ, RZ, UR8 ;  /* 0x00000008ff037e24 */ /* 0x000fce000f8e00ff */
.L_x_14:
[----:B------:R-:W-:-:S04]  /*0500*/  SHF.R.U32.HI R6, RZ, 0x1, R3 ;  /* 0x00000001ff067819 */ /* 0x000fc80000011603 */
[----:B------:R-:W-:-:S13]  /*0510*/  ISETP.GE.U32.AND P0, PT, R9, R6, PT ;  /* 0x000000060900720c */ /* 0x000fda0003f06070 */
[----:B------:R-:W-:Y:S01]  /*0520*/  @!P0 LEA R4, R6, R0, 0x2 ;  /* 0x0000000006048211 */ /* 0x000fe200078e10ff */
[----:B------:R-:W-:Y:S05]  /*0530*/  @!P0 LDS R5, [R0] ;  /* 0x0000000000058984 */ /* 0x000fea0000000800 */
[----:B------:R-:W1:Y:S02]  /*0540*/  @!P0 LDS R4, [R4] ;  /* 0x0000000004048984 */ /* 0x000e640000000800 */
[----:B-1----:R-:W-:-:S05]  /*0550*/  @!P0 FADD R5, R4, R5 ;  /* 0x0000000504058221 */ /* 0x002fca0000000000 */
[----:B------:R1:W-:Y:S01]  /*0560*/  @!P0 STS [R0], R5 ;  /* 0x0000000500008388 */ /* 0x0003e20000000800 */
[----:B------:R-:W-:Y:S01]  /*0570*/  BAR.SYNC.DEFER_BLOCKING 0x0 ;  /* 0x0000000000007b1d */ /* 0x000fe20000010000 */
[----:B------:R-:W-:Y:S01]  /*0580*/  ISETP.GT.U32.AND P0, PT, R3, 0x3, PT ;  /* 0x000000030300780c */ /* 0x000fe20003f04070 */
[----:B------:R-:W-:-:S12]  /*0590*/  IMAD.MOV.U32 R3, RZ, RZ, R6 ;  /* 0x000000ffff037224 */ /* 0x000fd800078e0006 */
[----:B-1----:R-:W-:Y:S05]  /*05a0*/  @P0 BRA `(.L_x_14) ;  /* 0xfffffffc00d40947 */ /* 0x002fea000383ffff */
.L_x_13:
[----:B------:R-:W1:Y:S01]  /*05b0*/  S2UR UR5, SR_CgaCtaId ;  /* 0x00000000000579c3 */ /* 0x000e620000008800 */
[----:B------:R-:W-:-:S07]  /*05c0*/  UMOV UR4, 0x400 ;  /* 0x0000040000047882 */ /* 0x000fce0000000000 */
[----:B------:R-:W2:Y:S08]  /*05d0*/  LDC.64 R6, c[0x0][0x380] ;  /* 0x0000e000ff067b82 */ /* 0x000eb00000000a00 */
[----:B------:R-:W3:Y:S01]  /*05e0*/  LDC.64 R4, c[0x0][0x388] ;  /* 0x0000e200ff047b82 */ /* 0x000ee20000000a00 */
[----:B-1----:R-:W-:Y:S01]  /*05f0*/  ULEA UR4, UR5, UR4, 0x18 ;  /* 0x0000000405047291 */ /* 0x002fe2000f8ec0ff */
[----:B------:R-:W1:Y:S08]  /*0600*/  LDCU UR5, c[0x0][0x390] ;  /* 0x00007200ff0577ac */ /* 0x000e700008000800 */
[----:B------:R-:W4:Y:S02]  /*0610*/  LDS R3, [UR4] ;  /* 0x00000004ff037984 */ /* 0x000f240008000800 */
[----:B------:R-:W5:Y:S01]  /*0620*/  LDCU UR4, c[0x0][0x390] ;  /* 0x00007200ff0477ac */ /* 0x000f620008000800 */
[----:B------:R-:W-:Y:S01]  /*0630*/  BAR.SYNC.DEFER_BLOCKING 0x0 ;  /* 0x0000000000007b1d */ /* 0x000fe20000010000 */
[----:B-----5:R-:W-:-:S13]  /*0640*/  ISETP.GE.AND P0, PT, R9, UR4, PT ;  /* 0x0000000409007c0c */ /* 0x020fda000bf06270 */
[----:B-123--:R-:W-:Y:S05]  /*0650*/  @P0 EXIT ;  /* 0x000000000000094d */ /* 0x00efea0003800000 */
.L_x_17:
[----:B------:R-:W-:-:S04]  /*0660*/  IMAD R11, R2, UR5, R9 ;  /* 0x00000005020b7c24 */ /* 0x000fc8000f8e0209 */
[----:B------:R-:W-:-:S06]  /*0670*/  IMAD.WIDE R12, R11, 0x4, R6 ;  /* 0x000000040b0c7825 */ /* 0x000fcc00078e0206 */
[----:B------:R-:W0:Y:S01]  /*0680*/  LDG.E R13, desc[UR6][R12.64] ;  /* 0x000000060c0d7981 */ /* 0x000e22000c1e1900 */
[----:B------:R-:W-:Y:S01]  /*0690*/  IMAD.MOV.U32 R15, RZ, RZ, 0x3bbb989d ;  /* 0x3bbb989dff0f7424 */ /* 0x000fe200078e00ff */
[----:B----4-:R-:W1:Y:S01]  /*06a0*/  MUFU.RCP R14, R3 ;  /* 0x00000003000e7308 */ /* 0x010e620000001000 */
[----:B------:R-:W-:Y:S01]  /*06b0*/  IMAD.MOV.U32 R17, RZ, RZ, 0x437c0000 ;  /* 0x437c0000ff117424 */ /* 0x000fe200078e00ff */
[----:B------:R-:W-:Y:S01]  /*06c0*/  BSSY.RECONVERGENT B0, `(.L_x_15) ;  /* 0x0000014000007945 */ /* 0x000fe20003800200 */
[----:B0-----:R-:W-:Y:S01]  /*06d0*/  FADD R0, -R8, R13 ;  /* 0x0000000d08007221 */ /* 0x001fe20000000100 */
[----:B-1----:R-:W-:-:S03]  /*06e0*/  FFMA R13, -R3, R14, 1 ;  /* 0x3f800000030d7423 */ /* 0x002fc6000000010e */
[----:B------:R-:W-:Y:S01]  /*06f0*/  FFMA.SAT R10, R0, R15, 0.5 ;  /* 0x3f000000000a7423 */ /* 0x000fe2000000200f */
[----:B------:R-:W-:-:S03]  /*0700*/  FFMA R13, R14, R13, R14 ;  /* 0x0000000d0e0d7223 */ /* 0x000fc6000000000e */
[----:B------:R-:W-:-:S04]  /*0710*/  FFMA.RM R10, R10, R17, 12582913 ;  /* 0x4b4000010a0a7423 */ /* 0x000fc80000004011 */
[----:B------:R-:W-:-:S04]  /*0720*/  FADD R15, R10, -12583039 ;  /* 0xcb40007f0a0f7421 */ /* 0x000fc80000000000 */
[----:B------:R-:W-:-:S04]  /*0730*/  FFMA R15, R0, 1.4426950216293334961, -R15 ;  /* 0x3fb8aa3b000f7823 */ /* 0x000fc8000000080f */
[----:B------:R-:W-:Y:S01]  /*0740*/  FFMA R15, R0, 1.925963033500011079e-08, R15 ;  /* 0x32a57060000f7823 */ /* 0x000fe2000000000f */
[----:B------:R-:W-:-:S05]  /*0750*/  SHF.L.U32 R0, R10, 0x17, RZ ;  /* 0x000000170a007819 */ /* 0x000fca00000006ff */
[----:B------:R-:W0:Y:S02]  /*0760*/  MUFU.EX2 R15, R15 ;  /* 0x0000000f000f7308 */ /* 0x000e240000000800 */
[----:B0-----:R-:W-:-:S06]  /*0770*/  FMUL R0, R0, R15 ;  /* 0x0000000f00007220 */ /* 0x001fcc0000400000 */
[----:B------:R-:W0:Y:S01]  /*0780*/  FCHK P0, R0, R3 ;  /* 0x0000000300007302 */ /* 0x000e220000000000 */
[----:B------:R-:W-:-:S04]  /*0790*/  FFMA R10, R0, R13, RZ ;  /* 0x0000000d000a7223 */ /* 0x000fc800000000ff */
[----:B------:R-:W-:-:S04]  /*07a0*/  FFMA R12, -R3, R10, R0 ;  /* 0x0000000a030c7223 */ /* 0x000fc80000000100 */
[----:B------:R-:W-:Y:S01]  /*07b0*/  FFMA R13, R13, R12, R10 ;  /* 0x0000000c0d0d7223 */ /* 0x000fe2000000000a */
[----:B0-----:R-:W-:Y:S06]  /*07c0*/  @!P0 BRA `(.L_x_16) ;  /* 0x00000000000c8947 */ /* 0x001fec0003800000 */
[----:B------:R-:W-:-:S07]  /*07d0*/  MOV R10, 0x7f0 ;  /* 0x000007f0000a7802 */ /* 0x000fce0000000f00 */
[----:B------:R-:W-:Y:S05]  /*07e0*/  CALL.REL.NOINC `($__internal_0_$__cuda_sm3x_div_rn_noftz_f32_slowpath) ;  /* 0x0000000000207944 */ /* 0x000fea0003c00000 */
[----:B------:R-:W-:-:S07]  /*07f0*/  IMAD.MOV.U32 R13, RZ, RZ, R0 ;  /* 0x000000ffff0d7224 */ /* 0x000fce00078e0000 */
.L_x_16:
[----:B------:R-:W-:Y:S05]  /*0800*/  BSYNC.RECONVERGENT B0 ;  /* 0x0000000000007941 */ /* 0x000fea0003800200 */
.L_x_15:
[----:B------:R-:W-:-:S04]  /*0810*/  IMAD.WIDE R10, R11, 0x4, R4 ;  /* 0x000000040b0a7825 */ /* 0x000fc800078e0204 */
[----:B------:R-:W-:Y:S01]  /*0820*/  VIADD R9, R9, UR8 ;  /* 0x0000000809097c36 */ /* 0x000fe20008000000 */
[----:B------:R1:W-:Y:S04]  /*0830*/  STG.E desc[UR6][R10.64], R13 ;  /* 0x0000000d0a007986 */ /* 0x0003e8000c101906 */
[----:B------:R-:W-:-:S13]  /*0840*/  ISETP.GE.AND P0, PT, R9, UR5, PT ;  /* 0x0000000509007c0c */ /* 0x000fda000bf06270 */
[----:B-1----:R-:W-:Y:S05]  /*0850*/  @!P0 BRA `(.L_x_17) ;  /* 0xfffffffc00808947 */ /* 0x002fea000383ffff */
[----:B------:R-:W-:Y:S05]  /*0860*/  EXIT ;  /* 0x000000000000794d */ /* 0x000fea0003800000 */
        .weak           $__internal_0_$__cuda_sm3x_div_rn_noftz_f32_slowpath
        .type           $__internal_0_$__cuda_sm3x_div_rn_noftz_f32_slowpath,@function
        .size           $__internal_0_$__cuda_sm3x_div_rn_noftz_f32_slowpath,(.L_x_45 - $__internal_0_$__cuda_sm3x_div_rn_noftz_f32_slowpath)
$__internal_0_$__cuda_sm3x_div_rn_noftz_f32_slowpath:
[--C-:B------:R-:W-:Y:S01]  /*0870*/  SHF.R.U32.HI R13, RZ, 0x17, R3.reuse ;  /* 0x00000017ff0d7819 */ /* 0x100fe20000011603 */
[----:B------:R-:W-:Y:S01]  /*0880*/  BSSY.RECONVERGENT B1, `(.L_x_18) ;  /* 0x0000064000017945 */ /* 0x000fe20003800200 */
[--C-:B------:R-:W-:Y:S01]  /*0890*/  SHF.R.U32.HI R12, RZ, 0x17, R0.reuse ;  /* 0x00000017ff0c7819 */ /* 0x100fe20000011600 */
[----:B------:R-:W-:Y:S01]  /*08a0*/  IMAD.MOV.U32 R14, RZ, RZ, R0 ;  /* 0x000000ffff0e7224 */ /* 0x000fe200078e0000 */
[----:B------:R-:W-:Y:S01]  /*08b0*/  LOP3.LUT R13, R13, 0xff, RZ, 0xc0, !PT ;  /* 0x000000ff0d0d7812 */ /* 0x000fe200078ec0ff */
[----:B------:R-:W-:Y:S01]  /*08c0*/  IMAD.MOV.U32 R15, RZ, RZ, R3 ;  /* 0x000000ffff0f7224 */ /* 0x000fe200078e0003 */
[----:B------:R-:W-:-:S03]  /*08d0*/  LOP3.LUT R16, R12, 0xff, RZ, 0xc0, !PT ;  /* 0x000000ff0c107812 */ /* 0x000fc600078ec0ff */
[----:B------:R-:W-:Y:S01]  /*08e0*/  VIADD R17, R13, 0xffffffff ;  /* 0xffffffff0d117836 */ /* 0x000fe20000000000 */
[----:B------:R-:W-:-:S04]  /*08f0*/  IADD3 R18, PT, PT, R16, -0x1, RZ ;  /* 0xffffffff10127810 */ /* 0x000fc80007ffe0ff */
[----:B------:R-:W-:-:S04]  /*0900*/  ISETP.GT.U32.AND P0, PT, R17, 0xfd, PT ;  /* 0x000000fd1100780c */ /* 0x000fc80003f04070 */
[----:B------:R-:W-:-:S13]  /*0910*/  ISETP.GT.U32.OR P0, PT, R18, 0xfd, P0 ;  /* 0x000000fd1200780c */ /* 0x000fda0000704470 */
[----:B------:R-:W-:Y:S01]  /*0920*/  @!P0 IMAD.MOV.U32 R12, RZ, RZ, RZ ;  /* 0x000000ffff0c8224 */ /* 0x000fe200078e00ff */
[----:B------:R-:W-:Y:S06]  /*0930*/  @!P0 BRA `(.L_x_19) ;  /* 0x00000000005c8947 */ /* 0x000fec0003800000 */
[----:B------:R-:W-:Y:S02]  /*0940*/  FSETP.GTU.FTZ.AND P1, PT, |R3|, +INF , PT ;  /* 0x7f8000000300780b */ /* 0x000fe40003f3c200 */
[----:B------:R-:W-:-:S04]  /*0950*/  FSETP.GTU.FTZ.AND P0, PT, |R0|, +INF , PT ;  /* 0x7f8000000000780b */ /* 0x000fc80003f1c200 */
[----:B------:R-:W-:-:S13]  /*0960*/  PLOP3.LUT P0, PT, P0, P1, PT, 0xf8, 0x8f ;  /* 0x00000000008f781c */ /* 0x000fda0000703f70 */
[----:B------:R-:W-:Y:S05]  /*0970*/  @P0 BRA `(.L_x_20) ;  /* 0x00000004004c0947 */ /* 0x000fea0003800000 */
[----:B------:R-:W-:-:S13]  /*0980*/  LOP3.LUT P0, RZ, R15, 0x7fffffff, R14, 0xc8, !PT ;  /* 0x7fffffff0fff7812 */ /* 0x000fda000780c80e */
[----:B------:R-:W-:Y:S05]  /*0990*/  @!P0 BRA `(.L_x_21) ;  /* 0x00000004003c8947 */ /* 0x000fea0003800000 */
[C---:B------:R-:W-:Y:S02]  /*09a0*/  FSETP.NEU.FTZ.AND P2, PT, |R0|.reuse, +INF , PT ;  /* 0x7f8000000000780b */ /* 0x040fe40003f5d200 */
[----:B------:R-:W-:Y:S02]  /*09b0*/  FSETP.NEU.FTZ.AND P1, PT, |R3|, +INF , PT ;  /* 0x7f8000000300780b */ /* 0x000fe40003f3d200 */
[----:B------:R-:W-:-:S11]  /*09c0*/  FSETP.NEU.FTZ.AND P0, PT, |R0|, +INF , PT ;  /* 0x7f8000000000780b */ /* 0x000fd60003f1d200 */
[----:B------:R-:W-:Y:S05]  /*09d0*/  @!P1 BRA !P2, `(.L_x_21) ;  /* 0x00000004002c9947 */ /* 0x000fea0005000000 */
[----:B------:R-:W-:-:S04]  /*09e0*/  LOP3.LUT P2, RZ, R14, 0x7fffffff, RZ, 0xc0, !PT ;  /* 0x7fffffff0eff7812 */ /* 0x000fc8000784c0ff */
[----:B------:R-:W-:-:S13]  /*09f0*/  PLOP3.LUT P1, PT, P1, P2, PT, 0x2f, 0xf2 ;  /* 0x0000000000f2781c */ /* 0x000fda0000f24577 */
[----:B------:R-:W-:Y:S05]  /*0a00*/  @P1 BRA `(.L_x_22) ;  /* 0x0000000400181947 */ /* 0x000fea0003800000 */
[----:B------:R-:W-:-:S04]  /*0a10*/  LOP3.LUT P1, RZ, R15, 0x7fffffff, RZ, 0xc0, !PT ;  /* 0x7fffffff0fff7812 */ /* 0x000fc8000782c0ff */
[----:B------:R-:W-:-:S13]  /*0a20*/  PLOP3.LUT P0, PT, P0, P1, PT, 0x2f, 0xf2 ;  /* 0x0000000000f2781c */ /* 0x000fda0000702577 */
[----:B------:R-:W-:Y:S05]  /*0a30*/  @P0 BRA `(.L_x_23) ;  /* 0x0000000400000947 */ /* 0x000fea0003800000 */
[----:B------:R-:W-:Y:S02]  /*0a40*/  ISETP.GE.AND P0, PT, R18, RZ, PT ;  /* 0x000000ff1200720c */ /* 0x000fe40003f06270 */
[----:B------:R-:W-:-:S11]  /*0a50*/  ISETP.GE.AND P1, PT, R17, RZ, PT ;  /* 0x000000ff1100720c */ /* 0x000fd60003f26270 */
[----:B------:R-:W-:Y:S01]  /*0a60*/  @P0 MOV R12, RZ ;  /* 0x000000ff000c0202 */ /* 0x000fe20000000f00 */
[----:B------:R-:W-:Y:S02]  /*0a70*/  @!P0 IMAD.MOV.U32 R12, RZ, RZ, -0x40 ;  /* 0xffffffc0ff0c8424 */ /* 0x000fe400078e00ff */
[----:B------:R-:W-:Y:S01]  /*0a80*/  @!P0 FFMA R14, R0, 1.84467440737095516160e+19, RZ ;  /* 0x5f800000000e8823 */ /* 0x000fe200000000ff */
[----:B------:R-:W-:Y:S01]  /*0a90*/  @!P1 FFMA R15, R3, 1.84467440737095516160e+19, RZ ;  /* 0x5f800000030f9823 */ /* 0x000fe200000000ff */
[----:B------:R-:W-:-:S07]  /*0aa0*/  @!P1 VIADD R12, R12, 0x40 ;  /* 0x000000400c0c9836 */ /* 0x000fce0000000000 */
.L_x_19:
[----:B------:R-:W-:Y:S01]  /*0ab0*/  LEA R0, R13, 0xc0800000, 0x17 ;  /* 0xc08000000d007811 */ /* 0x000fe200078eb8ff */
[----:B------:R-:W-:Y:S01]  /*0ac0*/  VIADD R16, R16, 0xffffff81 ;  /* 0xffffff8110107836 */ /* 0x000fe20000000000 */
[----:B------:R-:W-:Y:S02]  /*0ad0*/  BSSY.RECONVERGENT B2, `(.L_x_24) ;  /* 0x0000035000027945 */ /* 0x000fe40003800200 */
[----:B------:R-:W-:Y:S01]  /*0ae0*/  IADD3 R17, PT, PT, -R0, R15, RZ ;  /* 0x0000000f00117210 */ /* 0x000fe20007ffe1ff */
[----:B------:R-:W-:-:S03]  /*0af0*/  IMAD R0, R16, -0x800000, R14 ;  /* 0xff80000010007824 */ /* 0x000fc600078e020e */
[----:B------:R0:W1:Y:S01]  /*0b00*/  MUFU.RCP R15, R17 ;  /* 0x00000011000f7308 */ /* 0x0000620000001000 */
[----:B------:R-:W-:Y:S01]  /*0b10*/  FADD.FTZ R19, -R17, -RZ ;  /* 0x800000ff11137221 */ /* 0x000fe20000010100 */
[----:B0-----:R-:W-:-:S05]  /*0b20*/  IADD3 R17, PT, PT, R16, 0x7f, -R13 ;  /* 0x0000007f10117810 */ /* 0x001fca0007ffe80d */
[----:B------:R-:W-:Y:S02]  /*0b30*/  IMAD.IADD R17, R17, 0x1, R12 ;  /* 0x0000000111117824 */ /* 0x000fe400078e020c */
[----:B-1----:R-:W-:-:S04]  /*0b40*/  FFMA R18, R15, R19, 1 ;  /* 0x3f8000000f127423 */ /* 0x002fc80000000013 */
[----:B------:R-:W-:-:S04]  /*0b50*/  FFMA R15, R15, R18, R15 ;  /* 0x000000120f0f7223 */ /* 0x000fc8000000000f */
[----:B------:R-:W-:-:S04]  /*0b60*/  FFMA R14, R0, R15, RZ ;  /* 0x0000000f000e7223 */ /* 0x000fc800000000ff */
[----:B------:R-:W-:-:S04]  /*0b70*/  FFMA R18, R19, R14, R0 ;  /* 0x0000000e13127223 */ /* 0x000fc80000000000 */
[----:B------:R-:W-:-:S04]  /*0b80*/  FFMA R18, R15, R18, R14 ;  /* 0x000000120f127223 */ /* 0x000fc8000000000e */
[----:B------:R-:W-:-:S04]  /*0b90*/  FFMA R19, R19, R18, R0 ;  /* 0x0000001213137223 */ /* 0x000fc80000000000 */
[----:B------:R-:W-:-:S05]  /*0ba0*/  FFMA R0, R15, R19, R18 ;  /* 0x000000130f007223 */ /* 0x000fca0000000012 */
[----:B------:R-:W-:-:S04]  /*0bb0*/  SHF.R.U32.HI R13, RZ, 0x17, R0 ;  /* 0x00000017ff0d7819 */ /* 0x000fc80000011600 */
[----:B------:R-:W-:-:S04]  /*0bc0*/  LOP3.LUT R13, R13, 0xff, RZ, 0xc0, !PT ;  /* 0x000000ff0d0d7812 */ /* 0x000fc800078ec0ff */
[----:B------:R-:W-:-:S05]  /*0bd0*/  IADD3 R16, PT, PT, R13, R17, RZ ;  /* 0x000000110d107210 */ /* 0x000fca0007ffe0ff */
[----:B------:R-:W-:-:S05]  /*0be0*/  VIADD R12, R16, 0xffffffff ;  /* 0xffffffff100c7836 */ /* 0x000fca0000000000 */
[----:B------:R-:W-:-:S13]  /*0bf0*/  ISETP.GE.U32.AND P0, PT, R12, 0xfe, PT ;  /* 0x000000fe0c00780c */ /* 0x000fda0003f06070 */
[----:B------:R-:W-:Y:S05]  /*0c00*/  @!P0 BRA `(.L_x_25) ;  /* 0x0000000000808947 */ /* 0x000fea0003800000 */
[----:B------:R-:W-:-:S13]  /*0c10*/  ISETP.GT.AND P0, PT, R16, 0xfe, PT ;  /* 0x000000fe1000780c */ /* 0x000fda0003f04270 */
[----:B------:R-:W-:Y:S05]  /*0c20*/  @P0 BRA `(.L_x_26) ;  /* 0x00000000006c0947 */ /* 0x000fea0003800000 */
[----:B------:R-:W-:-:S13]  /*0c30*/  ISETP.GE.AND P0, PT, R16, 0x1, PT ;  /* 0x000000011000780c */ /* 0x000fda0003f06270 */
[----:B------:R-:W-:Y:S05]  /*0c40*/  @P0 BRA `(.L_x_27) ;  /* 0x0000000000740947 */ /* 0x000fea0003800000 */
[----:B------:R-:W-:Y:S02]  /*0c50*/  ISETP.GE.AND P0, PT, R16, -0x18, PT ;  /* 0xffffffe81000780c */ /* 0x000fe40003f06270 */
[----:B------:R-:W-:-:S11]  /*0c60*/  LOP3.LUT R0, R0, 0x80000000, RZ, 0xc0, !PT ;  /* 0x8000000000007812 */ /* 0x000fd600078ec0ff */
[----:B------:R-:W-:Y:S05]  /*0c70*/  @!P0 BRA `(.L_x_27) ;  /* 0x0000000000688947 */ /* 0x000fea0003800000 */
[CCC-:B------:R-:W-:Y:S01]  /*0c80*/  FFMA.RZ R12, R15.reuse, R19.reuse, R18.reuse ;  /* 0x000000130f0c7223 */ /* 0x1c0fe2000000c012 */
[C---:B------:R-:W-:Y:S01]  /*0c90*/  VIADD R14, R16.reuse, 0x20 ;  /* 0x00000020100e7836 */ /* 0x040fe20000000000 */
[C---:B------:R-:W-:Y:S02]  /*0ca0*/  ISETP.NE.AND P2, PT, R16.reuse, RZ, PT ;  /* 0x000000ff1000720c */ /* 0x040fe40003f45270 */
[----:B------:R-:W-:Y:S02]  /*0cb0*/  ISETP.NE.AND P1, PT, R16, RZ, PT ;  /* 0x000000ff1000720c */ /* 0x000fe40003f25270 */
[----:B------:R-:W-:Y:S01]  /*0cc0*/  LOP3.LUT R13, R12, 0x7fffff, RZ, 0xc0, !PT ;  /* 0x007fffff0c0d7812 */ /* 0x000fe200078ec0ff */
[CCC-:B------:R-:W-:Y:S01]  /*0cd0*/  FFMA.RP R12, R15.reuse, R19.reuse, R18.reuse ;  /* 0x000000130f0c7223 */ /* 0x1c0fe20000008012 */
[----:B------:R-:W-:Y:S01]  /*0ce0*/  FFMA.RM R15, R15, R19, R18 ;  /* 0x000000130f0f7223 */ /* 0x000fe20000004012 */
[----:B------:R-:W-:Y:S02]  /*0cf0*/  IADD3 R16, PT, PT, -R16, RZ, RZ ;  /* 0x000000ff10107210 */ /* 0x000fe40007ffe1ff */
[----:B------:R-:W-:-:S02]  /*0d00*/  LOP3.LUT R13, R13, 0x800000, RZ, 0xfc, !PT ;  /* 0x008000000d0d7812 */ /* 0x000fc400078efcff */
[----:B------:R-:W-:Y:S02]  /*0d10*/  FSETP.NEU.FTZ.AND P0, PT, R12, R15, PT ;  /* 0x0000000f0c00720b */ /* 0x000fe40003f1d000 */
[----:B------:R-:W-:Y:S02]  /*0d20*/  SHF.L.U32 R14, R13, R14, RZ ;  /* 0x0000000e0d0e7219 */ /* 0x000fe400000006ff */
[----:B------:R-:W-:Y:S02]  /*0d30*/  SEL R12, R16, RZ, P2 ;  /* 0x000000ff100c7207 */ /* 0x000fe40001000000 */
[----:B------:R-:W-:Y:S02]  /*0d40*/  ISETP.NE.AND P1, PT, R14, RZ, P1 ;  /* 0x000000ff0e00720c */ /* 0x000fe40000f25270 */
[----:B------:R-:W-:Y:S02]  /*0d50*/  SHF.R.U32.HI R12, RZ, R12, R13 ;  /* 0x0000000cff0c7219 */ /* 0x000fe4000001160d */
[----:B------:R-:W-:-:S02]  /*0d60*/  PLOP3.LUT P0, PT, P0, P1, PT, 0xf8, 0x8f ;  /* 0x00000000008f781c */ /* 0x000fc40000703f70 */
[----:B------:R-:W-:Y:S02]  /*0d70*/  SHF.R.U32.HI R14, RZ, 0x1, R12 ;  /* 0x00000001ff0e7819 */ /* 0x000fe4000001160c */
[----:B------:R-:W-:-:S04]  /*0d80*/  SEL R13, RZ, 0x1, !P0 ;  /* 0x00000001ff0d7807 */ /* 0x000fc80004000000 */
[----:B------:R-:W-:-:S04]  /*0d90*/  LOP3.LUT R13, R13, 0x1, R14, 0xf8, !PT ;  /* 0x000000010d0d7812 */ /* 0x000fc800078ef80e */
[----:B------:R-:W-:-:S05]  /*0da0*/  LOP3.LUT R13, R13, R12, RZ, 0xc0, !PT ;  /* 0x0000000c0d0d7212 */ /* 0x000fca00078ec0ff */
[----:B------:R-:W-:-:S05]  /*0db0*/  IMAD.IADD R13, R14, 0x1, R13 ;  /* 0x000000010e0d7824 */ /* 0x000fca00078e020d */
[----:B------:R-:W-:Y:S01]  /*0dc0*/  LOP3.LUT R0, R13, R0, RZ, 0xfc, !PT ;  /* 0x000000000d007212 */ /* 0x000fe200078efcff */
[----:B------:R-:W-:Y:S06]  /*0dd0*/  BRA `(.L_x_27) ;  /* 0x0000000000107947 */ /* 0x000fec0003800000 */
.L_x_26:
[----:B------:R-:W-:-:S04]  /*0de0*/  LOP3.LUT R0, R0, 0x80000000, RZ, 0xc0, !PT ;  /* 0x8000000000007812 */ /* 0x000fc800078ec0ff */
[----:B------:R-:W-:Y:S01]  /*0df0*/  LOP3.LUT R0, R0, 0x7f800000, RZ, 0xfc, !PT ;  /* 0x7f80000000007812 */ /* 0x000fe200078efcff */
[----:B------:R-:W-:Y:S06]  /*0e00*/  BRA `(.L_x_27) ;  /* 0x0000000000047947 */ /* 0x000fec0003800000 */
.L_x_25:
[----:B------:R-:W-:-:S07]  /*0e10*/  IMAD R0, R17, 0x800000, R0 ;  /* 0x0080000011007824 */ /* 0x000fce00078e0200 */
.L_x_27:
[----:B------:R-:W-:Y:S05]  /*0e20*/  BSYNC.RECONVERGENT B2 ;  /* 0x0000000000027941 */ /* 0x000fea0003800200 */
.L_x_24:
[----:B------:R-:W-:Y:S05]  /*0e30*/  BRA `(.L_x_28) ;  /* 0x0000000000207947 */ /* 0x000fea0003800000 */
.L_x_23:
[----:B------:R-:W-:-:S04]  /*0e40*/  LOP3.LUT R0, R15, 0x80000000, R14, 0x48, !PT ;  /* 0x800000000f007812 */ /* 0x000fc800078e480e */
[----:B------:R-:W-:Y:S01]  /*0e50*/  LOP3.LUT R0, R0, 0x7f800000, RZ, 0xfc, !PT ;  /* 0x7f80000000007812 */ /* 0x000fe200078efcff */
[----:B------:R-:W-:Y:S06]  /*0e60*/  BRA `(.L_x_28) ;  /* 0x0000000000147947 */ /* 0x000fec0003800000 */
.L_x_22:
[----:B------:R-:W-:Y:S01]  /*0e70*/  LOP3.LUT R0, R15, 0x80000000, R14, 0x48, !PT ;  /* 0x800000000f007812 */ /* 0x000fe200078e480e */
[----:B------:R-:W-:Y:S06]  /*0e80*/  BRA `(.L_x_28) ;  /* 0x00000000000c7947 */ /* 0x000fec0003800000 */
.L_x_21:
[----:B------:R-:W0:Y:S01]  /*0e90*/  MUFU.RSQ R0, -QNAN ;  /* 0xffc0000000007908 */ /* 0x000e220000001400 */
[----:B------:R-:W-:Y:S05]  /*0ea0*/  BRA `(.L_x_28) ;  /* 0x0000000000047947 */ /* 0x000fea0003800000 */
.L_x_20:
[----:B------:R-:W-:-:S07]  /*0eb0*/  FADD.FTZ R0, R0, R3 ;  /* 0x0000000300007221 */ /* 0x000fce0000010000 */
.L_x_28:
[----:B------:R-:W-:Y:S05]  /*0ec0*/  BSYNC.RECONVERGENT B1 ;  /* 0x0000000000017941 */ /* 0x000fea0003800200 */
.L_x_18:
[----:B------:R-:W-:Y:S01]  /*0ed0*/  MOV R12, R10 ;  /* 0x0000000a000c7202 */ /* 0x000fe20000000f00 */
[----:B------:R-:W-:-:S04]  /*0ee0*/  IMAD.MOV.U32 R13, RZ, RZ, 0x0 ;  /* 0x00000000ff0d7424 */ /* 0x000fc800078e00ff */
[----:B0-----:R-:W-:Y:S05]  /*0ef0*/  RET.REL.NODEC R12 `(_Z7softmaxPfS_i) ;  /* 0xfffffff00c407950 */ /* 0x001fea0003c3ffff */
.L_x_29:
        /* <DEDUP_REMOVED lines=16> */
.L_x_45:


//--------------------- .text._Z16attention_scoresPKfS0_Pfi --------------------------
	.section	.text._Z16attention_scoresPKfS0_Pfi,"ax",@progbits
	.align	128
        .global         _Z16attention_scoresPKfS0_Pfi
        .type           _Z16attention_scoresPKfS0_Pfi,@function
        .size           _Z16attention_scoresPKfS0_Pfi,(.L_x_46 - _Z16attention_scoresPKfS0_Pfi)
        .other          _Z16attention_scoresPKfS0_Pfi,@"STO_CUDA_ENTRY STV_DEFAULT"
_Z16attention_scoresPKfS0_Pfi:
.text._Z16attention_scoresPKfS0_Pfi:
[----:B------:R-:W-:Y:S01]  /*0000*/  LDC R1, c[0x0][0x37c] ;  /* 0x0000df00ff017b82 */ /* 0x000fe20000000800 */
[----:B------:R-:W0:Y:S01]  /*0010*/  S2R R8, SR_TID.X ;  /* 0x0000000000087919 */ /* 0x000e220000002100 */
[----:B------:R-:W0:Y:S02]  /*0020*/  LDCU UR4, c[0x0][0x398] ;  /* 0x00007300ff0477ac */ /* 0x000e240008000800 */
[----:B0-----:R-:W-:-:S13]  /*0030*/  ISETP.GE.AND P0, PT, R8, UR4, PT ;  /* 0x0000000408007c0c */ /* 0x001fda000bf06270 */
[----:B------:R-:W-:Y:S05]  /*0040*/  @P0 EXIT ;  /* 0x000000000000094d */ /* 0x000fea0003800000 */
[----:B------:R-:W0:Y:S01]  /*0050*/  S2R R7, SR_CTAID.X ;  /* 0x0000000000077919 */ /* 0x000e220000002500 */
[----:B------:R-:W1:Y:S01]  /*0060*/  LDC.64 R2, c[0x0][0x380] ;  /* 0x0000e000ff027b82 */ /* 0x000e620000000a00 */
[----:B------:R-:W2:Y:S01]  /*0070*/  LDCU.64 UR6, c[0x0][0x358] ;  /* 0x00006b00ff0677ac */ /* 0x000ea20008000a00 */
[----:B------:R-:W3:Y:S06]  /*0080*/  S2R R6, SR_CTAID.Y ;  /* 0x0000000000067919 */ /* 0x000eec0000002600 */
[----:B------:R-:W4:Y:S01]  /*0090*/  LDC.64 R4, c[0x0][0x388] ;  /* 0x0000e200ff047b82 */ /* 0x000f220000000a00 */
[----:B0-----:R-:W-:-:S04]  /*00a0*/  SHF.L.U32 R9, R7, 0x5, RZ ;  /* 0x0000000507097819 */ /* 0x001fc800000006ff */
[-C--:B---3--:R-:W-:Y:S02]  /*00b0*/  LEA R11, R6, R9.reuse, 0x8 ;  /* 0x00000009060b7211 */ /* 0x088fe400078e40ff */
[----:B------:R-:W-:-:S03]  /*00c0*/  LEA R9, R8, R9, 0x8 ;  /* 0x0000000908097211 */ /* 0x000fc600078e40ff */
[----:B-1----:R-:W-:-:S04]  /*00d0*/  IMAD.WIDE.U32 R2, R11, 0x4, R2 ;  /* 0x000000040b027825 */ /* 0x002fc800078e0002 */
[----:B----4-:R-:W-:Y:S01]  /*00e0*/  IMAD.WIDE.U32 R4, R9, 0x4, R4 ;  /* 0x0000000409047825 */ /* 0x010fe200078e0004 */
[----:B--2---:R-:W2:Y:S04]  /*00f0*/  LDG.E R0, desc[UR6][R2.64] ;  /* 0x0000000602007981 */ /* 0x004ea8000c1e1900 */
[----:B------:R-:W2:Y:S04]  /*0100*/  LDG.E R11, desc[UR6][R4.64] ;  /* 0x00000006040b7981 */ /* 0x000ea8000c1e1900 */
[----:B------:R-:W3:Y:S04]  /*0110*/  LDG.E R13, desc[UR6][R2.64+0x4] ;  /* 0x00000406020d7981 */ /* 0x000ee8000c1e1900 */
[----:B------:R-:W3:Y:S04]  /*0120*/  LDG.E R12, desc[UR6][R4.64+0x4] ;  /* 0x00000406040c7981 */ /* 0x000ee8000c1e1900 */
[----:B------:R-:W4:Y:S04]  /*0130*/  LDG.E R19, desc[UR6][R2.64+0x8] ;  /* 0x0000080602137981 */ /* 0x000f28000c1e1900 */
[----:B------:R-:W4:Y:S04]  /*0140*/  LDG.E R18, desc[UR6][R4.64+0x8] ;  /* 0x0000080604127981 */ /* 0x000f28000c1e1900 */
[----:B------:R-:W5:Y:S04]  /*0150*/  LDG.E R24, desc[UR6][R2.64+0xc] ;  /* 0x00000c0602187981 */ /* 0x000f68000c1e1900 */
        /* <DEDUP_REMOVED lines=11> */
[----:B------:R-:W5:Y:S01]  /*0210*/  LDG.E R21, desc[UR6][R4.64+0x2c] ;  /* 0x00002c0604157981 */ /* 0x000f62000c1e1900 */
[----:B--2---:R-:W-:-:S03]  /*0220*/  FFMA R0, R0, R11, RZ ;  /* 0x0000000b00007223 */ /* 0x004fc600000000ff */
[----:B------:R-:W2:Y:S01]  /*0230*/  LDG.E R11, desc[UR6][R4.64+0x20] ;  /* 0x00002006040b7981 */ /* 0x000ea2000c1e1900 */
[----:B---3--:R-:W-:-:S03]  /*0240*/  FFMA R0, R13, R12, R0 ;  /* 0x0000000c0d007223 */ /* 0x008fc60000000000 */
[----:B------:R-:W3:Y:S04]  /*0250*/  LDG.E R12, desc[UR6][R2.64+0x24] ;  /* 0x00002406020c7981 */ /* 0x000ee8000c1e1900 */
[----:B------:R-:W3:Y:S01]  /*0260*/  LDG.E R13, desc[UR6][R4.64+0x24] ;  /* 0x00002406040d7981 */ /* 0x000ee2000c1e1900 */
[----:B----4-:R-:W-:-:S03]  /*0270*/  FFMA R27, R19, R18, R0 ;  /* 0x00000012131b7223 */ /* 0x010fc60000000000 */
[----:B------:R-:W4:Y:S04]  /*0280*/  LDG.E R18, desc[UR6][R2.64+0x28] ;  /* 0x0000280602127981 */ /* 0x000f28000c1e1900 */
[----:B------:R-:W4:Y:S01]  /*0290*/  LDG.E R19, desc[UR6][R4.64+0x28] ;  /* 0x0000280604137981 */ /* 0x000f22000c1e1900 */
[----:B-----5:R-:W-:-:S03]  /*02a0*/  FFMA R27, R24, R25, R27 ;  /* 0x00000019181b7223 */ /* 0x020fc6000000001b */
[----:B------:R-:W5:Y:S04]  /*02b0*/  LDG.E R24, desc[UR6][R2.64+0x30] ;  /* 0x0000300602187981 */ /* 0x000f68000c1e1900 */
[----:B------:R-:W5:Y:S01]  /*02c0*/  LDG.E R25, desc[UR6][R4.64+0x30] ;  /* 0x0000300604197981 */ /* 0x000f62000c1e1900 */
[----:B------:R-:W-:-:S03]  /*02d0*/  FFMA R16, R16, R17, R27 ;  /* 0x0000001110107223 */ /* 0x000fc6000000001b */
[----:B------:R-:W5:Y:S01]  /*02e0*/  LDG.E R17, desc[UR6][R4.64+0x34] ;  /* 0x0000340604117981 */ /* 0x000f62000c1e1900 */
[----:B------:R-:W-:-:S03]  /*02f0*/  FFMA R23, R23, R26, R16 ;  /* 0x0000001a17177223 */ /* 0x000fc60000000010 */
[----:B------:R-:W5:Y:S01]  /*0300*/  LDG.E R16, desc[UR6][R2.64+0x34] ;  /* 0x0000340602107981 */ /* 0x000f62000c1e1900 */
[----:B------:R-:W-:-:S03]  /*0310*/  FFMA R0, R14, R15, R23 ;  /* 0x0000000f0e007223 */ /* 0x000fc60000000017 */
[----:B------:R-:W5:Y:S04]  /*0320*/  LDG.E R14, desc[UR6][R2.64+0x38] ;  /* 0x00003806020e7981 */ /* 0x000f68000c1e1900 */
[----:B------:R-:W5:Y:S01]  /*0330*/  LDG.E R15, desc[UR6][R4.64+0x38] ;  /* 0x00003806040f7981 */ /* 0x000f62000c1e1900 */
[----:B------:R-:W-:-:S03]  /*0340*/  FFMA R23, R9, R22, R0 ;  /* 0x0000001609177223 */ /* 0x000fc60000000000 */
[----:B------:R-:W5:Y:S04]  /*0350*/  LDG.E R0, desc[UR6][R2.64+0x3c] ;  /* 0x00003c0602007981 */ /* 0x000f68000c1e1900 */
[----:B------:R-:W5:Y:S04]  /*0360*/  LDG.E R9, desc[UR6][R4.64+0x3c] ;  /* 0x00003c0604097981 */ /* 0x000f68000c1e1900 */
[----:B------:R-:W5:Y:S01]  /*0370*/  LDG.E R22, desc[UR6][R4.64+0x4c] ;  /* 0x00004c0604167981 */ /* 0x000f62000c1e1900 */
[----:B--2---:R-:W-:-:S03]  /*0380*/  FFMA R23, R10, R11, R23 ;  /* 0x0000000b0a177223 */ /* 0x004fc60000000017 */
[----:B------:R-:W2:Y:S04]  /*0390*/  LDG.E R11, desc[UR6][R2.64+0x40] ;  /* 0x00004006020b7981 */ /* 0x000ea8000c1e1900 */
[----:B------:R-:W2:Y:S01]  /*03a0*/  LDG.E R10, desc[UR6][R4.64+0x40] ;  /* 0x00004006040a7981 */ /* 0x000ea2000c1e1900 */
[----:B---3--:R-:W-:-:S03]  /*03b0*/  FFMA R23, R12, R13, R23 ;  /* 0x0000000d0c177223 */ /* 0x008fc60000000017 */
[----:B------:R-:W3:Y:S04]  /*03c0*/  LDG.E R13, desc[UR6][R2.64+0x44] ;  /* 0x00004406020d7981 */ /* 0x000ee8000c1e1900 */
[----:B------:R-:W3:Y:S01]  /*03d0*/  LDG.E R12, desc[UR6][R4.64+0x44] ;  /* 0x00004406040c7981 */ /* 0x000ee2000c1e1900 */
[----:B----4-:R-:W-:-:S03]  /*03e0*/  FFMA R23, R18, R19, R23 ;  /* 0x0000001312177223 */ /* 0x010fc60000000017 */
[----:B------:R-:W4:Y:S04]  /*03f0*/  LDG.E R19, desc[UR6][R2.64+0x48] ;  /* 0x0000480602137981 */ /* 0x000f28000c1e1900 */
[----:B------:R-:W4:Y:S01]  /*0400*/  LDG.E R18, desc[UR6][R4.64+0x48] ;  /* 0x0000480604127981 */ /* 0x000f22000c1e1900 */
[----:B------:R-:W-:-:S03]  /*0410*/  FFMA R27, R20, R21, R23 ;  /* 0x00000015141b7223 */ /* 0x000fc60000000017 */
[----:B------:R-:W4:Y:S04]  /*0420*/  LDG.E R23, desc[UR6][R2.64+0x4c] ;  /* 0x00004c0602177981 */ /* 0x000f28000c1e1900 */
        /* <DEDUP_REMOVED lines=21> */
[----:B------:R-:W4:Y:S01]  /*0580*/  LDG.E R16, desc[UR6][R2.64+0x68] ;  /* 0x0000680602107981 */ /* 0x000f22000c1e1900 */
[----:B------:R-:W-:-:S03]  /*0590*/  FFMA R22, R23, R22, R18 ;  /* 0x0000001617167223 */ /* 0x000fc60000000012 */
        /* <DEDUP_REMOVED lines=8> */
[----:B------:R-:W5:Y:S04]  /*0620*/  LDG.E R25, desc[UR6][R2.64+0x78] ;  /* 0x0000780602197981 */ /* 0x000f68000c1e1900 */
[----:B------:R-:W5:Y:S04]  /*0630*/  LDG.E R24, desc[UR6][R4.64+0x78] ;  /* 0x0000780604187981 */ /* 0x000f68000c1e1900 */
[----:B------:R0:W5:Y:S01]  /*0640*/  LDG.E R26, desc[UR6][R2.64+0x7c] ;  /* 0x00007c06021a7981 */ /* 0x000162000c1e1900 */
[----:B------:R-:W-:-:S04]  /*0650*/  FFMA R15, R15, R14, R28 ;  /* 0x0000000e0f0f7223 */ /* 0x000fc8000000001c */
[----:B------:R-:W-:Y:S01]  /*0660*/  FFMA R9, R0, R9, R15 ;  /* 0x0000000900097223 */ /* 0x000fe2000000000f */
[----:B0-----:R-:W-:Y:S01]  /*0670*/  MOV R2, 0x40b504f3 ;  /* 0x40b504f300027802 */ /* 0x001fe20000000f00 */
[----:B------:R-:W-:Y:S01]  /*0680*/  IMAD R7, R7, UR4, R6 ;  /* 0x0000000407077c24 */ /* 0x000fe2000f8e0206 */
[----:B------:R-:W-:Y:S03]  /*0690*/  BSSY.RECONVERGENT B1, `(.L_x_30) ;  /* 0x0000015000017945 */ /* 0x000fe60003800200 */
[----:B------:R-:W-:Y:S02]  /*06a0*/  IMAD R8, R7, UR4, R8 ;  /* 0x0000000407087c24 */ /* 0x000fe4000f8e0208 */
[----:B--2---:R-:W-:-:S04]  /*06b0*/  FFMA R9, R10, R11, R9 ;  /* 0x0000000b0a097223 */ /* 0x004fc80000000009 */
[----:B---3--:R-:W-:-:S04]  /*06c0*/  FFMA R9, R12, R13, R9 ;  /* 0x0000000d0c097223 */ /* 0x008fc80000000009 */
[----:B----4-:R-:W-:-:S04]  /*06d0*/  FFMA R9, R16, R17, R9 ;  /* 0x0000001110097223 */ /* 0x010fc80000000009 */
[----:B------:R-:W-:-:S04]  /*06e0*/  FFMA R9, R18, R19, R9 ;  /* 0x0000001312097223 */ /* 0x000fc80000000009 */
[----:B------:R-:W-:-:S04]  /*06f0*/  FFMA R9, R20, R21, R9 ;  /* 0x0000001514097223 */ /* 0x000fc80000000009 */
[----:B-----5:R-:W-:Y:S01]  /*0700*/  FFMA R22, R22, R23, R9 ;  /* 0x0000001716167223 */ /* 0x020fe20000000009 */
[----:B------:R-:W-:-:S03]  /*0710*/  HFMA2 R9, -RZ, RZ, 1.5517578125, 7.5519084930419921875e-05 ;  /* 0x3e3504f3ff097431 */ /* 0x000fc600000001ff */
[----:B------:R-:W-:-:S04]  /*0720*/  FFMA R25, R25, R24, R22 ;  /* 0x0000001819197223 */ /* 0x000fc80000000016 */
[----:B------:R-:W-:Y:S01]  /*0730*/  FFMA R0, R26, R27, R25 ;  /* 0x0000001b1a007223 */ /* 0x000fe20000000019 */
[----:B------:R-:W-:-:S03]  /*0740*/  FFMA R2, R9, -R2, 1 ;  /* 0x3f80000009027423 */ /* 0x000fc60000000802 */
[----:B------:R-:W0:Y:S01]  /*0750*/  FCHK P0, R0, 5.6568541526794433594 ;  /* 0x40b504f300007902 */ /* 0x000e220000000000 */
[----:B------:R-:W-:-:S04]  /*0760*/  FFMA R3, R2, R9, 0.17677669227123260498 ;  /* 0x3e3504f302037423 */ /* 0x000fc80000000009 */
[----:B------:R-:W-:-:S04]  /*0770*/  FFMA R2, R0, R3, RZ ;  /* 0x0000000300027223 */ /* 0x000fc800000000ff */
[----:B------:R-:W-:-:S04]  /*0780*/  FFMA R4, R2, -5.6568541526794433594, R0 ;  /* 0xc0b504f302047823 */ /* 0x000fc80000000000 */
[----:B------:R-:W-:Y:S01]  /*0790*/  FFMA R5, R3, R4, R2 ;  /* 0x0000000403057223 */ /* 0x000fe20000000002 */
[----:B0-----:R-:W-:Y:S06]  /*07a0*/  @!P0 BRA `(.L_x_31) ;  /* 0x00000000000c8947 */ /* 0x001fec0003800000 */
[----:B------:R-:W-:-:S07]  /*07b0*/  MOV R2, 0x7d0 ;  /* 0x000007d000027802 */ /* 0x000fce0000000f00 */
[----:B------:R-:W-:Y:S05]  /*07c0*/  CALL.REL.NOINC `($__internal_1_$__cuda_sm3x_div_rn_noftz_f32_slowpath) ;  /* 0x0000000000187944 */ /* 0x000fea0003c00000 */
[----:B------:R-:W-:-:S07]  /*07d0*/  MOV R5, R4 ;  /* 0x0000000400057202 */ /* 0x000fce0000000f00 */
.L_x_31:
[----:B------:R-:W-:Y:S05]  /*07e0*/  BSYNC.RECONVERGENT B1 ;  /* 0x0000000000017941 */ /* 0x000fea0003800200 */
.L_x_30:
[----:B------:R-:W0:Y:S02]  /*07f0*/  LDC.64 R2, c[0x0][0x390] ;  /* 0x0000e400ff027b82 */ /* 0x000e240000000a00 */
[----:B0-----:R-:W-:-:S05]  /*0800*/  IMAD.WIDE.U32 R8, R8, 0x4, R2 ;  /* 0x0000000408087825 */ /* 0x001fca00078e0002 */
[----:B------:R-:W-:Y:S01]  /*0810*/  STG.E desc[UR6][R8.64], R5 ;  /* 0x0000000508007986 */ /* 0x000fe2000c101906 */
[----:B------:R-:W-:Y:S05]  /*0820*/  EXIT ;  /* 0x000000000000794d */ /* 0x000fea0003800000 */
        .weak           $__internal_1_$__cuda_sm3x_div_rn_noftz_f32_slowpath
        .type           $__internal_1_$__cuda_sm3x_div_rn_noftz_f32_slowpath,@function
        .size           $__internal_1_$__cuda_sm3x_div_rn_noftz_f32_slowpath,(.L_x_46 - $__internal_1_$__cuda_sm3x_div_rn_noftz_f32_slowpath)
$__internal_1_$__cuda_sm3x_div_rn_noftz_f32_slowpath:
[----:B------:R-:W-:Y:S01]  /*0830*/  SHF.R.U32.HI R3, RZ, 0x17, R0 ;  /* 0x00000017ff037819 */ /* 0x000fe20000011600 */
[----:B------:R-:W-:Y:S04]  /*0840*/  BSSY.RECONVERGENT B0, `(.L_x_32) ;  /* 0x000005c000007945 */ /* 0x000fe80003800200 */
[----:B------:R-:W-:Y:S01]  /*0850*/  BSSY.RELIABLE B2, `(.L_x_33) ;  /* 0x000001a000027945 */ /* 0x000fe20003800100 */
[----:B------:R-:W-:Y:S02]  /*0860*/  MOV R4, R0 ;  /* 0x0000000000047202 */ /* 0x000fe40000000f00 */
[----:B------:R-:W-:-:S04]  /*0870*/  LOP3.LUT R3, R3, 0xff, RZ, 0xc0, !PT ;  /* 0x000000ff03037812 */ /* 0x000fc800078ec0ff */
[----:B------:R-:W-:-:S04]  /*0880*/  IADD3 R6, PT, PT, R3, -0x1, RZ ;  /* 0xffffffff03067810 */ /* 0x000fc80007ffe0ff */
[----:B------:R-:W-:-:S13]  /*0890*/  ISETP.GT.U32.OR P0, PT, R6, 0xfd, !PT ;  /* 0x000000fd0600780c */ /* 0x000fda0007f04470 */
[----:B------:R-:W-:Y:S01]  /*08a0*/  @!P0 MOV R5, RZ ;  /* 0x000000ff00058202 */ /* 0x000fe20000000f00 */
[----:B------:R-:W-:Y:S06]  /*08b0*/  @!P0 BRA `(.L_x_34) ;  /* 0x00000000004c8947 */ /* 0x000fec0003800000 */
[----:B------:R-:W-:-:S13]  /*08c0*/  FSETP.GTU.FTZ.AND P0, PT, |R0|, +INF , PT ;  /* 0x7f8000000000780b */ /* 0x000fda0003f1c200 */
[----:B------:R-:W-:Y:S05]  /*08d0*/  @P0 BREAK.RELIABLE B2 ;  /* 0x0000000000020942 */ /* 0x000fea0003800100 */
[----:B------:R-:W-:Y:S05]  /*08e0*/  @P0 BRA `(.L_x_35) ;  /* 0x0000000400400947 */ /* 0x000fea0003800000 */
[----:B------:R-:W-:-:S05]  /*08f0*/  IMAD.MOV.U32 R5, RZ, RZ, 0x40b504f3 ;  /* 0x40b504f3ff057424 */ /* 0x000fca00078e00ff */
[----:B------:R-:W-:-:S13]  /*0900*/  LOP3.LUT P0, RZ, R5, 0x7fffffff, R4, 0xc8, !PT ;  /* 0x7fffffff05ff7812 */ /* 0x000fda000780c804 */
[----:B------:R-:W-:Y:S05]  /*0910*/  @!P0 BREAK.RELIABLE B2 ;  /* 0x0000000000028942 */ /* 0x000fea0003800100 */
[----:B------:R-:W-:Y:S05]  /*0920*/  @!P0 BRA `(.L_x_36) ;  /* 0x0000000400288947 */ /* 0x000fea0003800000 */
[----:B------:R-:W-:-:S13]  /*0930*/  LOP3.LUT P0, RZ, R4, 0x7fffffff, RZ, 0xc0, !PT ;  /* 0x7fffffff04ff7812 */ /* 0x000fda000780c0ff */
[----:B------:R-:W-:Y:S05]  /*0940*/  @!P0 BREAK.RELIABLE B2 ;  /* 0x0000000000028942 */ /* 0x000fea0003800100 */
[----:B------:R-:W-:Y:S05]  /*0950*/  @!P0 BRA `(.L_x_37) ;  /* 0x0000000400148947 */ /* 0x000fea0003800000 */
[----:B------:R-:W-:Y:S02]  /*0960*/  FSETP.NEU.FTZ.AND P0, PT, |R0|, +INF , PT ;  /* 0x7f8000000000780b */ /* 0x000fe40003f1d200 */
[----:B------:R-:W-:-:S04]  /*0970*/  LOP3.LUT P1, RZ, R5, 0x7fffffff, RZ, 0xc0, !PT ;  /* 0x7fffffff05ff7812 */ /* 0x000fc8000782c0ff */
[----:B------:R-:W-:-:S13]  /*0980*/  PLOP3.LUT P0, PT, P0, P1, PT, 0x2f, 0xf2 ;  /* 0x0000000000f2781c */ /* 0x000fda0000702577 */
[----:B------:R-:W-:Y:S05]  /*0990*/  @P0 BREAK.RELIABLE B2 ;  /* 0x0000000000020942 */ /* 0x000fea0003800100 */
[----:B------:R-:W-:Y:S05]  /*09a0*/  @P0 BRA `(.L_x_38) ;  /* 0x0000000000f40947 */ /* 0x000fea0003800000 */
[----:B------:R-:W-:-:S13]  /*09b0*/  ISETP.GE.AND P0, PT, R6, RZ, PT ;  /* 0x000000ff0600720c */ /* 0x000fda0003f06270 */
[----:B------:R-:W-:Y:S01]  /*09c0*/  @P0 MOV R5, RZ ;  /* 0x000000ff00050202 */ /* 0x000fe20000000f00 */
[----:B------:R-:W-:Y:S01]  /*09d0*/  @!P0 FFMA R4, R0, 1.84467440737095516160e+19, RZ ;  /* 0x5f80000000048823 */ /* 0x000fe200000000ff */
[----:B------:R-:W-:-:S07]  /*09e0*/  @!P0 MOV R5, 0xffffffc0 ;  /* 0xffffffc000058802 */ /* 0x000fce0000000f00 */
.L_x_34:
[----:B------:R-:W-:Y:S05]  /*09f0*/  BSYNC.RELIABLE B2 ;  /* 0x0000000000027941 */ /* 0x000fea0003800100 */
.L_x_33:
[----:B------:R-:W-:Y:S01]  /*0a00*/  UMOV UR4, 0x40b504f3 ;  /* 0x40b504f300047882 */ /* 0x000fe20000000000 */
[----:B------:R-:W-:Y:S01]  /*0a10*/  IADD3 R3, PT, PT, R3, -0x7f, RZ ;  /* 0xffffff8103037810 */ /* 0x000fe20007ffe0ff */
[----:B------:R-:W-:Y:S01]  /*0a20*/  UIADD3 UR4, UPT, UPT, UR4, -0x1000000, URZ ;  /* 0xff00000004047890 */ /* 0x000fe2000fffe0ff */
[----:B------:R-:W-:Y:S02]  /*0a30*/  BSSY.RECONVERGENT B2, `(.L_x_39) ;  /* 0x0000033000027945 */ /* 0x000fe40003800200 */
[----:B------:R-:W-:Y:S01]  /*0a40*/  IADD3 R5, PT, PT, R5, -0x2, R3 ;  /* 0xfffffffe05057810 */ /* 0x000fe20007ffe003 */
[----:B------:R-:W-:Y:S02]  /*0a50*/  IMAD R0, R3, -0x800000, R4 ;  /* 0xff80000003007824 */ /* 0x000fe400078e0204 */
[----:B------:R-:W-:-:S03]  /*0a60*/  FADD.FTZ R7, -RZ, -UR4 ;  /* 0x80000004ff077e21 */ /* 0x000fc60008010100 */
[----:B------:R-:W0:Y:S02]  /*0a70*/  MUFU.RCP R6, UR4 ;  /* 0x0000000400067d08 */ /* 0x000e240008001000 */
[----:B0-----:R-:W-:-:S04]  /*0a80*/  FFMA R9, R6, R7, 1 ;  /* 0x3f80000006097423 */ /* 0x001fc80000000007 */
        /* <DEDUP_REMOVED lines=20> */
[C---:B------:R-:W-:Y:S02]  /*0bd0*/  ISETP.NE.AND P2, PT, R10.reuse, RZ, PT ;  /* 0x000000ff0a00720c */ /* 0x040fe40003f45270 */
[----:B------:R-:W-:Y:S02]  /*0be0*/  ISETP.NE.AND P1, PT, R10, RZ, PT ;  /* 0x000000ff0a00720c */ /* 0x000fe40003f25270 */
[----:B------:R-:W-:Y:S01]  /*0bf0*/  LOP3.LUT R3, R0, 0x7fffff, RZ, 0xc0, !PT ;  /* 0x007fffff00037812 */ /* 0x000fe200078ec0ff */
[CCC-:B------:R-:W-:Y:S01]  /*0c00*/  FFMA.RP R0, R9.reuse, R7.reuse, R6.reuse ;  /* 0x0000000709007223 */ /* 0x1c0fe20000008006 */
[----:B------:R-:W-:Y:S01]  /*0c10*/  FFMA.RM R9, R9, R7, R6 ;  /* 0x0000000709097223 */ /* 0x000fe20000004006 */
[----:B------:R-:W-:Y:S02]  /*0c20*/  IADD3 R6, PT, PT, R10, 0x20, RZ ;  /* 0x000000200a067810 */ /* 0x000fe40007ffe0ff */
[----:B------:R-:W-:-:S02]  /*0c30*/  LOP3.LUT R3, R3, 0x800000, RZ, 0xfc, !PT ;  /* 0x0080000003037812 */ /* 0x000fc400078efcff */
[----:B------:R-:W-:Y:S02]  /*0c40*/  IADD3 R5, PT, PT, -R10, RZ, RZ ;  /* 0x000000ff0a057210 */ /* 0x000fe40007ffe1ff */
[----:B------:R-:W-:Y:S02]  /*0c50*/  SHF.L.U32 R6, R3, R6, RZ ;  /* 0x0000000603067219 */ /* 0x000fe400000006ff */
[----:B------:R-:W-:Y:S02]  /*0c60*/  FSETP.NEU.FTZ.AND P0, PT, R0, R9, PT ;  /* 0x000000090000720b */ /* 0x000fe40003f1d000 */
[----:B------:R-:W-:Y:S02]  /*0c70*/  SEL R0, R5, RZ, P2 ;  /* 0x000000ff05007207 */ /* 0x000fe40001000000 */
[----:B------:R-:W-:Y:S02]  /*0c80*/  ISETP.NE.AND P1, PT, R6, RZ, P1 ;  /* 0x000000ff0600720c */ /* 0x000fe40000f25270 */
[----:B------:R-:W-:-:S02]  /*0c90*/  SHF.R.U32.HI R0, RZ, R0, R3 ;  /* 0x00000000ff007219 */ /* 0x000fc40000011603 */
[----:B------:R-:W-:Y:S02]  /*0ca0*/  PLOP3.LUT P0, PT, P0, P1, PT, 0xf8, 0x8f ;  /* 0x00000000008f781c */ /* 0x000fe40000703f70 */
[----:B------:R-:W-:Y:S02]  /*0cb0*/  SHF.R.U32.HI R6, RZ, 0x1, R0 ;  /* 0x00000001ff067819 */ /* 0x000fe40000011600 */
[----:B------:R-:W-:-:S04]  /*0cc0*/  SEL R3, RZ, 0x1, !P0 ;  /* 0x00000001ff037807 */ /* 0x000fc80004000000 */
[----:B------:R-:W-:-:S04]  /*0cd0*/  LOP3.LUT R3, R3, 0x1, R6, 0xf8, !PT ;  /* 0x0000000103037812 */ /* 0x000fc800078ef806 */
[----:B------:R-:W-:-:S04]  /*0ce0*/  LOP3.LUT R3, R3, R0, RZ, 0xc0, !PT ;  /* 0x0000000003037212 */ /* 0x000fc800078ec0ff */
[----:B------:R-:W-:-:S04]  /*0cf0*/  IADD3 R3, PT, PT, R6, R3, RZ ;  /* 0x0000000306037210 */ /* 0x000fc80007ffe0ff */
[----:B------:R-:W-:Y:S01]  /*0d00*/  LOP3.LUT R4, R3, R4, RZ, 0xfc, !PT ;  /* 0x0000000403047212 */ /* 0x000fe200078efcff */
[----:B------:R-:W-:Y:S06]  /*0d10*/  BRA `(.L_x_42) ;  /* 0x0000000000107947 */ /* 0x000fec0003800000 */
.L_x_41:
[----:B------:R-:W-:-:S04]  /*0d20*/  LOP3.LUT R4, R4, 0x80000000, RZ, 0xc0, !PT ;  /* 0x8000000004047812 */ /* 0x000fc800078ec0ff */
[----:B------:R-:W-:Y:S01]  /*0d30*/  LOP3.LUT R4, R4, 0x7f800000, RZ, 0xfc, !PT ;  /* 0x7f80000004047812 */ /* 0x000fe200078efcff */
[----:B------:R-:W-:Y:S06]  /*0d40*/  BRA `(.L_x_42) ;  /* 0x0000000000047947 */ /* 0x000fec0003800000 */
.L_x_40:
[----:B------:R-:W-:-:S07]  /*0d50*/  LEA R4, R5, R4, 0x17 ;  /* 0x0000000405047211 */ /* 0x000fce00078eb8ff */
.L_x_42:
[----:B------:R-:W-:Y:S05]  /*0d60*/  BSYNC.RECONVERGENT B2 ;  /* 0x0000000000027941 */ /* 0x000fea0003800200 */
.L_x_39:
[----:B------:R-:W-:Y:S05]  /*0d70*/  BRA `(.L_x_43) ;  /* 0x0000000000207947 */ /* 0x000fea0003800000 */
.L_x_38:
[----:B------:R-:W-:-:S04]  /*0d80*/  LOP3.LUT R4, R5, 0x80000000, R4, 0x48, !PT ;  /* 0x8000000005047812 */ /* 0x000fc800078e4804 */
[----:B------:R-:W-:Y:S01]  /*0d90*/  LOP3.LUT R4, R4, 0x7f800000, RZ, 0xfc, !PT ;  /* 0x7f80000004047812 */ /* 0x000fe200078efcff */
[----:B------:R-:W-:Y:S06]  /*0da0*/  BRA `(.L_x_43) ;  /* 0x0000000000147947 */ /* 0x000fec0003800000 */
.L_x_37:
[----:B------:R-:W-:Y:S01]  /*0db0*/  LOP3.LUT R4, R5, 0x80000000, R4, 0x48, !PT ;  /* 0x8000000005047812 */ /* 0x000fe200078e4804 */
[----:B------:R-:W-:Y:S06]  /*0dc0*/  BRA `(.L_x_43) ;  /* 0x00000000000c7947 */ /* 0x000fec0003800000 */
.L_x_36:
[----:B------:R-:W0:Y:S01]  /*0dd0*/  MUFU.RSQ R4, -QNAN ;  /* 0xffc0000000047908 */ /* 0x000e220000001400 */
[----:B------:R-:W-:Y:S05]  /*0de0*/  BRA `(.L_x_43) ;  /* 0x0000000000047947 */ /* 0x000fea0003800000 */
.L_x_35:
[----:B------:R-:W-:-:S07]  /*0df0*/  FADD.FTZ R4, R0, 5.6568541526794433594 ;  /* 0x40b504f300047421 */ /* 0x000fce0000010000 */
.L_x_43:
[----:B------:R-:W-:Y:S05]  /*0e00*/  BSYNC.RECONVERGENT B0 ;  /* 0x0000000000007941 */ /* 0x000fea0003800200 */
.L_x_32:
[----:B------:R-:W-:-:S04]  /*0e10*/  HFMA2 R3, -RZ, RZ, 0, 0 ;  /* 0x00000000ff037431 */ /* 0x000fc800000001ff */
[----:B0-----:R-:W-:Y:S05]  /*0e20*/  RET.REL.NODEC R2 `(_Z16attention_scoresPKfS0_Pfi) ;  /* 0xfffffff002747950 */ /* 0x001fea0003c3ffff */
.L_x_44:
        /* <DEDUP_REMOVED lines=13> */
.L_x_46:


//--------------------- .nv.shared._Z16attention_outputPKfS0_Pfi --------------------------
	.section	.nv.shared._Z16attention_outputPKfS0_Pfi,"aw",@nobits
	.sectionflags	@""
	.align	16
	.zero		1024


//--------------------- .nv.shared.reserved.0     --------------------------
	.section	.nv.shared.reserved.0,"aw",@nobits
	.weak		__nv_reservedSMEM_offset_0_alias
	.size		__nv_reservedSMEM_offset_0_alias, 0, 64
	.other		__nv_reservedSMEM_offset_0_alias,@"STO_CUDA_RESERVED_SHARED STV_DEFAULT"
__nv_reservedSMEM_offset_0_alias:
	.zero		0
	.zero		64


//--------------------- .nv.shared._Z7softmaxPfS_i --------------------------
	.section	.nv.shared._Z7softmaxPfS_i,"aw",@nobits
	.sectionflags	@""
	.align	16
	.zero		1024


//--------------------- .nv.shared._Z16attention_scoresPKfS0_Pfi --------------------------
	.section	.nv.shared._Z16attention_scoresPKfS0_Pfi,"aw",@nobits
	.sectionflags	@""
	.align	16
	.zero		1024


//--------------------- .nv.constant0._Z16attention_outputPKfS0_Pfi --------------------------
	.section	.nv.constant0._Z16attention_outputPKfS0_Pfi,"a",@progbits
	.sectionflags	@""
	.align	4
.nv.constant0._Z16attention_outputPKfS0_Pfi:
	.zero		924


//--------------------- .nv.constant0._Z7softmaxPfS_i --------------------------
	.section	.nv.constant0._Z7softmaxPfS_i,"a",@progbits
	.sectionflags	@""
	.align	4
.nv.constant0._Z7softmaxPfS_i:
	.zero		916


//--------------------- .nv.constant0._Z16attention_scoresPKfS0_Pfi --------------------------
	.section	.nv.constant0._Z16attention_scoresPKfS0_Pfi,"a",@progbits
	.sectionflags	@""
	.align	4
.nv.constant0._Z16attention_scoresPKfS0_Pfi:
	.zero		924


//--------------------- SYMBOLS --------------------------

	.type		.nv.reservedSmem.offset0,@object
	.size		.nv.reservedSmem.offset0,0x4
	.type		.nv.reservedSmem.cap,@object
	.size		.nv.reservedSmem.cap,0x4
